//
// Generated by NVIDIA NVVM Compiler
//
// Compiler Build ID: CL-36424714
// Cuda compilation tools, release 13.0, V13.0.88
// Based on NVVM 20.0.0
//

.version 9.0
.target sm_100
.address_size 64

	// .globl	reduce
.global .align 4 .u32 exitFlag;

.visible .entry reduce(
	.param .u64 .ptr .align 1 reduce_param_0,
	.param .u64 .ptr .align 1 reduce_param_1,
	.param .u64 .ptr .align 1 reduce_param_2,
	.param .u64 .ptr .align 1 reduce_param_3
)
{
	.reg .pred 	%p<57>;
	.reg .b16 	%rs<21>;
	.reg .b32 	%r<336>;
	.reg .b32 	%f<15>;
	.reg .b64 	%rd<115>;

	ld.param.u64 	%rd16, [reduce_param_0];
	ld.param.u64 	%rd17, [reduce_param_1];
	ld.param.u64 	%rd18, [reduce_param_2];
	cvta.to.global.u64 	%rd1, %rd16;
	cvta.to.global.u64 	%rd2, %rd18;
	cvta.to.global.u64 	%rd3, %rd17;
	ld.global.u32 	%r70, [%rd3];
	ld.global.u32 	%r71, [%rd3+4];
	ld.global.u32 	%r3, [%rd3+12];
	ld.global.u32 	%r4, [%rd3+16];
	ld.global.u32 	%r5, [%rd3+20];
	mov.u32 	%r72, %ctaid.x;
	mov.u32 	%r73, %ntid.x;
	mov.u32 	%r74, %tid.x;
	mad.lo.s32 	%r75, %r72, %r73, %r74;
	cvt.u64.u32 	%rd19, %r75;
	mov.u32 	%r76, %ctaid.y;
	mov.u32 	%r77, %ntid.y;
	mov.u32 	%r78, %tid.y;
	mad.lo.s32 	%r79, %r76, %r77, %r78;
	cvt.u64.u32 	%rd20, %r79;
	mov.u32 	%r80, %ctaid.z;
	mov.u32 	%r81, %ntid.z;
	mov.u32 	%r82, %tid.z;
	mad.lo.s32 	%r83, %r80, %r81, %r82;
	mov.u32 	%r84, %nctaid.x;
	mul.lo.s32 	%r85, %r84, %r73;
	cvt.u64.u32 	%rd21, %r85;
	mov.u32 	%r86, %nctaid.y;
	mul.lo.s32 	%r87, %r86, %r77;
	mul.wide.u32 	%rd22, %r83, %r87;
	add.s64 	%rd23, %rd22, %rd20;
	mad.lo.s64 	%rd4, %rd23, %rd21, %rd19;
	cvt.u32.u64 	%r331, %rd4;
	setp.le.u32 	%p1, %r3, %r331;
	@%p1 bra 	$L__BB0_79;
	ld.global.u32 	%r88, [%rd3+8];
	cvt.u64.u32 	%rd5, %r71;
	// begin inline asm
	mov.u64 	%rd24, %clock64;
	// end inline asm
	// begin inline asm
	mov.u64 	%rd25, %clock64;
	// end inline asm
	sub.s64 	%rd26, %rd25, %rd24;
	cvt.rn.f32.s64 	%f2, %rd26;
	div.rn.f32 	%f3, %f2, 0f49742400;
	cvt.rn.f32.u32 	%f4, %r88;
	mul.f32 	%f1, %f4, 0f3A83126F;
	setp.geu.f32 	%p2, %f3, %f1;
	@%p2 bra 	$L__BB0_79;
	setp.lt.u32 	%p3, %r71, 5;
	add.s32 	%r7, %r70, 3;
	shr.u32 	%r8, %r7, 2;
	add.s32 	%r89, %r8, 4;
	cvt.u64.u32 	%rd27, %r89;
	mul.lo.s64 	%rd7, %rd4, %rd27;
	shl.b32 	%r9, %r71, 1;
	@%p3 bra 	$L__BB0_48;
	setp.ne.s32 	%p24, %r9, 0;
	@%p24 bra 	$L__BB0_23;
	setp.gt.u32 	%p43, %r7, 3;
	@%p43 bra 	$L__BB0_8;
$L__BB0_5:
	atom.global.or.b32 	%r309, [exitFlag], 0;
	setp.gt.s32 	%p54, %r309, %r4;
	@%p54 bra 	$L__BB0_79;
	atom.global.or.b32 	%r310, [exitFlag], 0;
	setp.gt.s32 	%p55, %r310, %r4;
	@%p55 bra 	$L__BB0_79;
	// begin inline asm
	mov.u64 	%rd111, %clock64;
	// end inline asm
	sub.s64 	%rd112, %rd111, %rd24;
	cvt.rn.f32.s64 	%f13, %rd112;
	div.rn.f32 	%f14, %f13, 0f49742400;
	setp.lt.f32 	%p56, %f14, %f1;
	@%p56 bra 	$L__BB0_5;
	bra.uni 	$L__BB0_79;
$L__BB0_8:
	add.s32 	%r10, %r8, -1;
	and.b32  	%r303, %r8, 7;
	add.s32 	%r11, %r303, -1;
	and.b32  	%r12, %r8, 1073741816;
	and.b32  	%r13, %r7, 28;
	and.b32  	%r14, %r7, 12;
	and.b32  	%r15, %r7, 4;
	and.b32  	%r305, %r8, 1073741816;
	neg.s32 	%r16, %r305;
	add.s64 	%rd99, %rd7, %rd1;
	add.s64 	%rd8, %rd99, 3;
$L__BB0_9:
	atom.global.or.b32 	%r306, [exitFlag], 0;
	setp.gt.s32 	%p44, %r306, %r4;
	@%p44 bra 	$L__BB0_79;
	atom.global.or.b32 	%r307, [exitFlag], 0;
	setp.gt.s32 	%p45, %r307, %r4;
	@%p45 bra 	$L__BB0_79;
	setp.lt.u32 	%p46, %r10, 7;
	mov.b32 	%r313, 0;
	@%p46 bra 	$L__BB0_14;
	mov.u64 	%rd114, %rd8;
	mov.u32 	%r311, %r16;
$L__BB0_13:
	.pragma "nounroll";
	mov.b16 	%rs17, 0;
	st.global.u8 	[%rd114+-3], %rs17;
	st.global.u8 	[%rd114+-2], %rs17;
	st.global.u8 	[%rd114+-1], %rs17;
	st.global.u8 	[%rd114], %rs17;
	st.global.u8 	[%rd114+1], %rs17;
	st.global.u8 	[%rd114+2], %rs17;
	st.global.u8 	[%rd114+3], %rs17;
	st.global.u8 	[%rd114+4], %rs17;
	add.s32 	%r311, %r311, 8;
	add.s64 	%rd114, %rd114, 8;
	setp.ne.s32 	%p47, %r311, 0;
	mov.u32 	%r313, %r12;
	@%p47 bra 	$L__BB0_13;
$L__BB0_14:
	setp.eq.s32 	%p48, %r13, 0;
	@%p48 bra 	$L__BB0_22;
	setp.lt.u32 	%p49, %r11, 3;
	@%p49 bra 	$L__BB0_17;
	cvt.u64.u32 	%rd100, %r313;
	add.s64 	%rd101, %rd7, %rd100;
	add.s64 	%rd102, %rd1, %rd101;
	mov.b16 	%rs18, 0;
	st.global.u8 	[%rd102], %rs18;
	st.global.u8 	[%rd102+1], %rs18;
	st.global.u8 	[%rd102+2], %rs18;
	st.global.u8 	[%rd102+3], %rs18;
	add.s32 	%r313, %r313, 4;
$L__BB0_17:
	setp.eq.s32 	%p50, %r14, 0;
	@%p50 bra 	$L__BB0_22;
	setp.eq.s32 	%p51, %r14, 4;
	@%p51 bra 	$L__BB0_20;
	cvt.u64.u32 	%rd103, %r313;
	add.s64 	%rd104, %rd7, %rd103;
	add.s64 	%rd105, %rd1, %rd104;
	mov.b16 	%rs19, 0;
	st.global.u8 	[%rd105], %rs19;
	st.global.u8 	[%rd105+1], %rs19;
	add.s32 	%r313, %r313, 2;
$L__BB0_20:
	setp.eq.s32 	%p52, %r15, 0;
	@%p52 bra 	$L__BB0_22;
	cvt.u64.u32 	%rd106, %r313;
	add.s64 	%rd107, %rd7, %rd106;
	add.s64 	%rd108, %rd1, %rd107;
	mov.b16 	%rs20, 0;
	st.global.u8 	[%rd108], %rs20;
$L__BB0_22:
	// begin inline asm
	mov.u64 	%rd109, %clock64;
	// end inline asm
	sub.s64 	%rd110, %rd109, %rd24;
	cvt.rn.f32.s64 	%f11, %rd110;
	div.rn.f32 	%f12, %f11, 0f49742400;
	setp.lt.f32 	%p53, %f12, %f1;
	@%p53 bra 	$L__BB0_9;
	bra.uni 	$L__BB0_79;
$L__BB0_23:
	div.u64 	%rd11, 4294967296, %rd5;
$L__BB0_24:
	atom.global.or.b32 	%r187, [exitFlag], 0;
	setp.gt.s32 	%p25, %r187, %r4;
	@%p25 bra 	$L__BB0_79;
	ld.global.u32 	%r318, [%rd2];
	xor.b32  	%r26, %r331, %r5;
	mov.b32 	%r316, 0;
	mov.u32 	%r317, %r316;
$L__BB0_26:
	sub.s32 	%r189, %r318, %r26;
	shl.b32 	%r190, %r189, 2;
	xor.b32  	%r191, %r190, %r189;
	shl.b32 	%r192, %r191, 3;
	xor.b32  	%r193, %r192, %r191;
	shr.u32 	%r194, %r193, 5;
	xor.b32  	%r195, %r194, %r193;
	shr.u32 	%r196, %r195, 7;
	xor.b32  	%r197, %r196, %r195;
	shl.b32 	%r198, %r197, 11;
	xor.b32  	%r199, %r198, %r197;
	shl.b32 	%r200, %r199, 13;
	xor.b32  	%r201, %r200, %r199;
	shr.u32 	%r202, %r201, 17;
	xor.b32  	%r203, %r202, %r201;
	shl.b32 	%r204, %r203, 19;
	xor.b32  	%r205, %r204, %r203;
	add.s32 	%r206, %r205, %r26;
	mul.wide.u32 	%rd56, %r206, %r70;
	mul.hi.u32 	%r207, %r206, %r70;
	cvt.u64.u32 	%rd57, %r207;
	mad.lo.s64 	%rd58, %rd11, %rd57, %rd11;
	and.b64  	%rd59, %rd58, 4294967295;
	mul.lo.s64 	%rd61, %rd59, %rd5;
	shr.u64 	%rd62, %rd61, 30;
	and.b64  	%rd63, %rd62, 17179869180;
	add.s64 	%rd64, %rd2, %rd63;
	ld.global.u32 	%r208, [%rd64];
	shr.u64 	%rd65, %rd56, 34;
	add.s64 	%rd66, %rd65, %rd7;
	add.s64 	%rd67, %rd1, %rd66;
	ld.global.u8 	%rs5, [%rd67];
	cvt.u32.u16 	%r209, %rs5;
	not.b32 	%r210, %r209;
	shl.b32 	%r211, %r207, 1;
	and.b32  	%r212, %r211, 6;
	or.b32  	%r213, %r210, -256;
	shr.u32 	%r214, %r213, %r212;
	and.b32  	%r215, %r214, 1;
	add.s32 	%r216, %r215, %r317;
	mov.b16 	%rs6, 1;
	shl.b16 	%rs7, %rs6, %r212;
	or.b16  	%rs8, %rs5, %rs7;
	st.global.u8 	[%rd67], %rs8;
	sub.s32 	%r217, %r208, %r26;
	shl.b32 	%r218, %r217, 2;
	xor.b32  	%r219, %r218, %r217;
	shl.b32 	%r220, %r219, 3;
	xor.b32  	%r221, %r220, %r219;
	shr.u32 	%r222, %r221, 5;
	xor.b32  	%r223, %r222, %r221;
	shr.u32 	%r224, %r223, 7;
	xor.b32  	%r225, %r224, %r223;
	shl.b32 	%r226, %r225, 11;
	xor.b32  	%r227, %r226, %r225;
	shl.b32 	%r228, %r227, 13;
	xor.b32  	%r229, %r228, %r227;
	shr.u32 	%r230, %r229, 17;
	xor.b32  	%r231, %r230, %r229;
	shl.b32 	%r232, %r231, 19;
	xor.b32  	%r233, %r232, %r231;
	add.s32 	%r234, %r233, %r26;
	mul.wide.u32 	%rd68, %r234, %r70;
	mul.hi.u32 	%r235, %r234, %r70;
	cvt.u64.u32 	%rd69, %r235;
	mad.lo.s64 	%rd70, %rd11, %rd69, %rd11;
	and.b64  	%rd71, %rd70, 4294967295;
	mul.lo.s64 	%rd72, %rd71, %rd5;
	{ .reg .b32 tmp; mov.b64 {tmp, %r236}, %rd72; }
	add.s32 	%r237, %r71, %r236;
	mul.wide.u32 	%rd73, %r237, 4;
	add.s64 	%rd74, %rd2, %rd73;
	ld.global.u32 	%r318, [%rd74];
	shr.u64 	%rd75, %rd68, 34;
	add.s64 	%rd76, %rd75, %rd7;
	add.s64 	%rd77, %rd1, %rd76;
	ld.global.u8 	%rs9, [%rd77];
	cvt.u32.u16 	%r238, %rs9;
	not.b32 	%r239, %r238;
	shl.b32 	%r240, %r235, 1;
	and.b32  	%r241, %r240, 6;
	or.b32  	%r242, %r239, -256;
	shr.u32 	%r243, %r242, %r241;
	and.b32  	%r244, %r243, 1;
	add.s32 	%r317, %r244, %r216;
	mov.b16 	%rs10, 2;
	shl.b16 	%rs11, %rs10, %r241;
	or.b16  	%rs12, %rs9, %rs11;
	st.global.u8 	[%rd77], %rs12;
	add.s32 	%r316, %r316, 2;
	setp.ne.s32 	%p26, %r316, %r9;
	@%p26 bra 	$L__BB0_26;
	atom.global.or.b32 	%r245, [exitFlag], 0;
	setp.gt.s32 	%p27, %r245, %r4;
	@%p27 bra 	$L__BB0_79;
	setp.eq.s32 	%p28, %r317, %r9;
	@%p28 bra 	$L__BB0_35;
	atom.global.or.b32 	%r246, [exitFlag], 0;
	setp.gt.s32 	%p29, %r246, %r4;
	@%p29 bra 	$L__BB0_79;
	mov.b32 	%r319, 0;
$L__BB0_31:
	mul.wide.u32 	%rd78, %r319, 4;
	add.s64 	%rd79, %rd2, %rd78;
	ld.global.u32 	%r249, [%rd79];
	sub.s32 	%r250, %r249, %r26;
	shl.b32 	%r251, %r250, 2;
	xor.b32  	%r252, %r251, %r250;
	shl.b32 	%r253, %r252, 3;
	xor.b32  	%r254, %r253, %r252;
	shr.u32 	%r255, %r254, 5;
	xor.b32  	%r256, %r255, %r254;
	shr.u32 	%r257, %r256, 7;
	xor.b32  	%r258, %r257, %r256;
	shl.b32 	%r259, %r258, 11;
	xor.b32  	%r260, %r259, %r258;
	shl.b32 	%r261, %r260, 13;
	xor.b32  	%r262, %r261, %r260;
	shr.u32 	%r263, %r262, 17;
	xor.b32  	%r264, %r263, %r262;
	shl.b32 	%r265, %r264, 19;
	xor.b32  	%r266, %r265, %r264;
	add.s32 	%r267, %r266, %r26;
	mul.wide.u32 	%rd12, %r267, %r70;
	mov.b32 	%r320, 0;
$L__BB0_32:
	add.s32 	%r268, %r320, %r71;
	mul.wide.u32 	%rd80, %r268, 4;
	add.s64 	%rd81, %rd2, %rd80;
	ld.global.u32 	%r269, [%rd81];
	sub.s32 	%r270, %r269, %r26;
	shl.b32 	%r271, %r270, 2;
	xor.b32  	%r272, %r271, %r270;
	shl.b32 	%r273, %r272, 3;
	xor.b32  	%r274, %r273, %r272;
	shr.u32 	%r275, %r274, 5;
	xor.b32  	%r276, %r275, %r274;
	shr.u32 	%r277, %r276, 7;
	xor.b32  	%r278, %r277, %r276;
	shl.b32 	%r279, %r278, 11;
	xor.b32  	%r280, %r279, %r278;
	shl.b32 	%r281, %r280, 13;
	xor.b32  	%r282, %r281, %r280;
	shr.u32 	%r283, %r282, 17;
	xor.b32  	%r284, %r283, %r282;
	shl.b32 	%r285, %r284, 19;
	xor.b32  	%r286, %r285, %r284;
	add.s32 	%r287, %r286, %r26;
	mul.wide.u32 	%rd82, %r287, %r70;
	xor.b64  	%rd83, %rd82, %rd12;
	setp.lt.u64 	%p30, %rd83, 4294967296;
	@%p30 bra 	$L__BB0_35;
	add.s32 	%r320, %r320, 1;
	setp.ne.s32 	%p31, %r320, %r71;
	@%p31 bra 	$L__BB0_32;
	add.s32 	%r319, %r319, 1;
	setp.eq.s32 	%p32, %r319, %r71;
	@%p32 bra 	$L__BB0_77;
	bra.uni 	$L__BB0_31;
$L__BB0_35:
	setp.lt.u32 	%p34, %r7, 4;
	@%p34 bra 	$L__BB0_47;
	add.s32 	%r294, %r8, -1;
	setp.lt.u32 	%p35, %r294, 7;
	mov.b32 	%r323, 0;
	@%p35 bra 	$L__BB0_39;
	mov.b32 	%r321, 0;
$L__BB0_38:
	.pragma "nounroll";
	cvt.u64.u32 	%rd85, %r321;
	add.s64 	%rd86, %rd7, %rd85;
	add.s64 	%rd87, %rd1, %rd86;
	mov.b16 	%rs13, 0;
	st.global.u8 	[%rd87], %rs13;
	st.global.u8 	[%rd87+1], %rs13;
	st.global.u8 	[%rd87+2], %rs13;
	st.global.u8 	[%rd87+3], %rs13;
	st.global.u8 	[%rd87+4], %rs13;
	st.global.u8 	[%rd87+5], %rs13;
	st.global.u8 	[%rd87+6], %rs13;
	st.global.u8 	[%rd87+7], %rs13;
	add.s32 	%r321, %r321, 8;
	and.b32  	%r323, %r8, 1073741816;
	setp.ne.s32 	%p36, %r321, %r323;
	@%p36 bra 	$L__BB0_38;
$L__BB0_39:
	and.b32  	%r297, %r7, 28;
	setp.eq.s32 	%p37, %r297, 0;
	@%p37 bra 	$L__BB0_47;
	and.b32  	%r299, %r8, 7;
	add.s32 	%r300, %r299, -1;
	setp.lt.u32 	%p38, %r300, 3;
	@%p38 bra 	$L__BB0_42;
	cvt.u64.u32 	%rd88, %r323;
	add.s64 	%rd89, %rd7, %rd88;
	add.s64 	%rd90, %rd1, %rd89;
	mov.b16 	%rs14, 0;
	st.global.u8 	[%rd90], %rs14;
	st.global.u8 	[%rd90+1], %rs14;
	st.global.u8 	[%rd90+2], %rs14;
	st.global.u8 	[%rd90+3], %rs14;
	add.s32 	%r323, %r323, 4;
$L__BB0_42:
	and.b32  	%r301, %r7, 12;
	setp.eq.s32 	%p39, %r301, 0;
	@%p39 bra 	$L__BB0_47;
	setp.eq.s32 	%p40, %r301, 4;
	@%p40 bra 	$L__BB0_45;
	cvt.u64.u32 	%rd91, %r323;
	add.s64 	%rd92, %rd7, %rd91;
	add.s64 	%rd93, %rd1, %rd92;
	mov.b16 	%rs15, 0;
	st.global.u8 	[%rd93], %rs15;
	st.global.u8 	[%rd93+1], %rs15;
	add.s32 	%r323, %r323, 2;
$L__BB0_45:
	and.b32  	%r302, %r7, 4;
	setp.eq.s32 	%p41, %r302, 0;
	@%p41 bra 	$L__BB0_47;
	cvt.u64.u32 	%rd94, %r323;
	add.s64 	%rd95, %rd7, %rd94;
	add.s64 	%rd96, %rd1, %rd95;
	mov.b16 	%rs16, 0;
	st.global.u8 	[%rd96], %rs16;
$L__BB0_47:
	add.s32 	%r331, %r331, %r3;
	// begin inline asm
	mov.u64 	%rd97, %clock64;
	// end inline asm
	sub.s64 	%rd98, %rd97, %rd24;
	cvt.rn.f32.s64 	%f9, %rd98;
	div.rn.f32 	%f10, %f9, 0f49742400;
	setp.lt.f32 	%p42, %f10, %f1;
	@%p42 bra 	$L__BB0_24;
	bra.uni 	$L__BB0_79;
$L__BB0_48:
	setp.ne.s32 	%p4, %r71, 0;
	@%p4 bra 	$L__BB0_50;
	atom.global.or.b32 	%r186, [exitFlag], 0;
	setp.gt.s32 	%p23, %r186, %r4;
	@%p23 bra 	$L__BB0_79;
	bra.uni 	$L__BB0_77;
$L__BB0_50:
	setp.gt.u32 	%p5, %r7, 3;
	@%p5 bra 	$L__BB0_58;
$L__BB0_51:
	atom.global.or.b32 	%r144, [exitFlag], 0;
	setp.gt.s32 	%p18, %r144, %r4;
	@%p18 bra 	$L__BB0_79;
	xor.b32  	%r47, %r331, %r5;
	mov.b32 	%r326, 0;
$L__BB0_53:
	mul.wide.u32 	%rd48, %r326, 4;
	add.s64 	%rd49, %rd2, %rd48;
	ld.global.u32 	%r147, [%rd49];
	sub.s32 	%r148, %r147, %r47;
	shl.b32 	%r149, %r148, 2;
	xor.b32  	%r150, %r149, %r148;
	shl.b32 	%r151, %r150, 3;
	xor.b32  	%r152, %r151, %r150;
	shr.u32 	%r153, %r152, 5;
	xor.b32  	%r154, %r153, %r152;
	shr.u32 	%r155, %r154, 7;
	xor.b32  	%r156, %r155, %r154;
	shl.b32 	%r157, %r156, 11;
	xor.b32  	%r158, %r157, %r156;
	shl.b32 	%r159, %r158, 13;
	xor.b32  	%r160, %r159, %r158;
	shr.u32 	%r161, %r160, 17;
	xor.b32  	%r162, %r161, %r160;
	shl.b32 	%r163, %r162, 19;
	xor.b32  	%r164, %r163, %r162;
	add.s32 	%r165, %r164, %r47;
	mul.wide.u32 	%rd13, %r165, %r70;
	mov.b32 	%r327, 0;
$L__BB0_54:
	add.s32 	%r166, %r327, %r71;
	mul.wide.u32 	%rd50, %r166, 4;
	add.s64 	%rd51, %rd2, %rd50;
	ld.global.u32 	%r167, [%rd51];
	sub.s32 	%r168, %r167, %r47;
	shl.b32 	%r169, %r168, 2;
	xor.b32  	%r170, %r169, %r168;
	shl.b32 	%r171, %r170, 3;
	xor.b32  	%r172, %r171, %r170;
	shr.u32 	%r173, %r172, 5;
	xor.b32  	%r174, %r173, %r172;
	shr.u32 	%r175, %r174, 7;
	xor.b32  	%r176, %r175, %r174;
	shl.b32 	%r177, %r176, 11;
	xor.b32  	%r178, %r177, %r176;
	shl.b32 	%r179, %r178, 13;
	xor.b32  	%r180, %r179, %r178;
	shr.u32 	%r181, %r180, 17;
	xor.b32  	%r182, %r181, %r180;
	shl.b32 	%r183, %r182, 19;
	xor.b32  	%r184, %r183, %r182;
	add.s32 	%r185, %r184, %r47;
	mul.wide.u32 	%rd52, %r185, %r70;
	xor.b64  	%rd53, %rd52, %rd13;
	setp.lt.u64 	%p19, %rd53, 4294967296;
	@%p19 bra 	$L__BB0_57;
	add.s32 	%r327, %r327, 1;
	setp.ne.s32 	%p20, %r327, %r71;
	@%p20 bra 	$L__BB0_54;
	add.s32 	%r326, %r326, 1;
	setp.eq.s32 	%p21, %r326, %r71;
	@%p21 bra 	$L__BB0_77;
	bra.uni 	$L__BB0_53;
$L__BB0_57:
	add.s32 	%r331, %r331, %r3;
	// begin inline asm
	mov.u64 	%rd54, %clock64;
	// end inline asm
	sub.s64 	%rd55, %rd54, %rd24;
	cvt.rn.f32.s64 	%f7, %rd55;
	div.rn.f32 	%f8, %f7, 0f49742400;
	setp.lt.f32 	%p22, %f8, %f1;
	@%p22 bra 	$L__BB0_51;
	bra.uni 	$L__BB0_79;
$L__BB0_58:
	and.b32  	%r90, %r8, 7;
	add.s32 	%r53, %r90, -1;
	and.b32  	%r54, %r8, 1073741816;
$L__BB0_59:
	atom.global.or.b32 	%r91, [exitFlag], 0;
	setp.gt.s32 	%p6, %r91, %r4;
	@%p6 bra 	$L__BB0_79;
	xor.b32  	%r56, %r331, %r5;
	mov.b32 	%r329, 0;
$L__BB0_61:
	mul.wide.u32 	%rd28, %r329, 4;
	add.s64 	%rd29, %rd2, %rd28;
	ld.global.u32 	%r94, [%rd29];
	sub.s32 	%r95, %r94, %r56;
	shl.b32 	%r96, %r95, 2;
	xor.b32  	%r97, %r96, %r95;
	shl.b32 	%r98, %r97, 3;
	xor.b32  	%r99, %r98, %r97;
	shr.u32 	%r100, %r99, 5;
	xor.b32  	%r101, %r100, %r99;
	shr.u32 	%r102, %r101, 7;
	xor.b32  	%r103, %r102, %r101;
	shl.b32 	%r104, %r103, 11;
	xor.b32  	%r105, %r104, %r103;
	shl.b32 	%r106, %r105, 13;
	xor.b32  	%r107, %r106, %r105;
	shr.u32 	%r108, %r107, 17;
	xor.b32  	%r109, %r108, %r107;
	shl.b32 	%r110, %r109, 19;
	xor.b32  	%r111, %r110, %r109;
	add.s32 	%r112, %r111, %r56;
	mul.wide.u32 	%rd14, %r112, %r70;
	mov.b32 	%r330, 0;
	bra.uni 	$L__BB0_63;
$L__BB0_62:
	add.s32 	%r330, %r330, 1;
	setp.eq.s32 	%p8, %r330, %r71;
	@%p8 bra 	$L__BB0_76;
$L__BB0_63:
	add.s32 	%r113, %r330, %r71;
	mul.wide.u32 	%rd30, %r113, 4;
	add.s64 	%rd31, %rd2, %rd30;
	ld.global.u32 	%r114, [%rd31];
	sub.s32 	%r115, %r114, %r56;
	shl.b32 	%r116, %r115, 2;
	xor.b32  	%r117, %r116, %r115;
	shl.b32 	%r118, %r117, 3;
	xor.b32  	%r119, %r118, %r117;
	shr.u32 	%r120, %r119, 5;
	xor.b32  	%r121, %r120, %r119;
	shr.u32 	%r122, %r121, 7;
	xor.b32  	%r123, %r122, %r121;
	shl.b32 	%r124, %r123, 11;
	xor.b32  	%r125, %r124, %r123;
	shl.b32 	%r126, %r125, 13;
	xor.b32  	%r127, %r126, %r125;
	shr.u32 	%r128, %r127, 17;
	xor.b32  	%r129, %r128, %r127;
	shl.b32 	%r130, %r129, 19;
	xor.b32  	%r131, %r130, %r129;
	add.s32 	%r132, %r131, %r56;
	mul.wide.u32 	%rd32, %r132, %r70;
	xor.b64  	%rd33, %rd32, %rd14;
	setp.lt.u64 	%p7, %rd33, 4294967296;
	@%p7 bra 	$L__BB0_64;
	bra.uni 	$L__BB0_62;
$L__BB0_64:
	add.s32 	%r136, %r8, -1;
	setp.lt.u32 	%p10, %r136, 7;
	mov.b32 	%r334, 0;
	@%p10 bra 	$L__BB0_67;
	mov.b32 	%r332, 0;
$L__BB0_66:
	.pragma "nounroll";
	cvt.u64.u32 	%rd34, %r332;
	add.s64 	%rd35, %rd7, %rd34;
	add.s64 	%rd36, %rd1, %rd35;
	mov.b16 	%rs1, 0;
	st.global.u8 	[%rd36], %rs1;
	st.global.u8 	[%rd36+1], %rs1;
	st.global.u8 	[%rd36+2], %rs1;
	st.global.u8 	[%rd36+3], %rs1;
	st.global.u8 	[%rd36+4], %rs1;
	st.global.u8 	[%rd36+5], %rs1;
	st.global.u8 	[%rd36+6], %rs1;
	st.global.u8 	[%rd36+7], %rs1;
	add.s32 	%r332, %r332, 8;
	setp.ne.s32 	%p11, %r332, %r54;
	mov.u32 	%r334, %r54;
	@%p11 bra 	$L__BB0_66;
$L__BB0_67:
	and.b32  	%r139, %r7, 28;
	setp.eq.s32 	%p12, %r139, 0;
	@%p12 bra 	$L__BB0_75;
	setp.lt.u32 	%p13, %r53, 3;
	@%p13 bra 	$L__BB0_70;
	cvt.u64.u32 	%rd37, %r334;
	add.s64 	%rd38, %rd7, %rd37;
	add.s64 	%rd39, %rd1, %rd38;
	mov.b16 	%rs2, 0;
	st.global.u8 	[%rd39], %rs2;
	st.global.u8 	[%rd39+1], %rs2;
	st.global.u8 	[%rd39+2], %rs2;
	st.global.u8 	[%rd39+3], %rs2;
	add.s32 	%r334, %r334, 4;
$L__BB0_70:
	and.b32  	%r140, %r7, 12;
	setp.eq.s32 	%p14, %r140, 0;
	@%p14 bra 	$L__BB0_75;
	setp.eq.s32 	%p15, %r140, 4;
	@%p15 bra 	$L__BB0_73;
	cvt.u64.u32 	%rd40, %r334;
	add.s64 	%rd41, %rd7, %rd40;
	add.s64 	%rd42, %rd1, %rd41;
	mov.b16 	%rs3, 0;
	st.global.u8 	[%rd42], %rs3;
	st.global.u8 	[%rd42+1], %rs3;
	add.s32 	%r334, %r334, 2;
$L__BB0_73:
	and.b32  	%r143, %r7, 4;
	setp.eq.s32 	%p16, %r143, 0;
	@%p16 bra 	$L__BB0_75;
	cvt.u64.u32 	%rd43, %r334;
	add.s64 	%rd44, %rd7, %rd43;
	add.s64 	%rd45, %rd1, %rd44;
	mov.b16 	%rs4, 0;
	st.global.u8 	[%rd45], %rs4;
$L__BB0_75:
	add.s32 	%r331, %r331, %r3;
	// begin inline asm
	mov.u64 	%rd46, %clock64;
	// end inline asm
	sub.s64 	%rd47, %rd46, %rd24;
	cvt.rn.f32.s64 	%f5, %rd47;
	div.rn.f32 	%f6, %f5, 0f49742400;
	setp.lt.f32 	%p17, %f6, %f1;
	@%p17 bra 	$L__BB0_59;
	bra.uni 	$L__BB0_79;
$L__BB0_76:
	add.s32 	%r329, %r329, 1;
	setp.ne.s32 	%p9, %r329, %r71;
	@%p9 bra 	$L__BB0_61;
$L__BB0_77:
	atom.global.or.b32 	%r288, [exitFlag], 0;
	setp.gt.s32 	%p33, %r288, %r4;
	@%p33 bra 	$L__BB0_79;
	ld.param.u64 	%rd113, [reduce_param_3];
	cvta.to.global.u64 	%rd84, %rd113;
	xor.b32  	%r289, %r331, %r5;
	st.global.u32 	[%rd84], %r289;
	st.global.u32 	[%rd84+4], %r70;
	add.s32 	%r290, %r4, 1;
	atom.global.exch.b32 	%r291, [exitFlag], %r290;
$L__BB0_79:
	ret;

}


// ===== COMPILED SASS (sm_100) =====

	.target	sm_100

	.elftype	@"ET_EXEC"


//--------------------- .note.nv.tkinfo           --------------------------
	.section	.note.nv.tkinfo,"",@"SHT_NOTE"
	.sectionflags	@"SHF_NOTE_NV_TKINFO"
	.tkinfo
        /*0018*/ 	.word	0x00000002
        /*0030*/ 	.string	""
        /*0030*/ 	.string	"ptxas"
        /*0030*/ 	.string	"Cuda compilation tools, release 13.0, V13.0.88"
        /*0030*/ 	.string	"Build cuda_13.0.r13.0/compiler.36424714_0"
        /*0030*/ 	.string	"-arch sm_100 -m 64 "



//--------------------- .note.nv.cuinfo           --------------------------
	.section	.note.nv.cuinfo,"",@"SHT_NOTE"
	.sectionflags	@"SHF_NOTE_NV_CUINFO"
        /*0018*/ 	.short	0x0002
        /*001a*/ 	.short	0x0064
        /*001c*/ 	.short	0x0082
	.zero		2


//--------------------- .nv.info                  --------------------------
	.section	.nv.info,"",@"SHT_CUDA_INFO"
	.align	4


	//----- nvinfo : EIATTR_REGCOUNT
	.align		4
        /*0000*/ 	.byte	0x04, 0x2f
        /*0002*/ 	.short	(.L_2 - .L_1)
	.align		4
.L_1:
        /*0004*/ 	.word	index@(reduce)
        /*0008*/ 	.word	0x00000020


	//----- nvinfo : EIATTR_FRAME_SIZE
	.align		4
.L_2:
        /*000c*/ 	.byte	0x04, 0x11
        /*000e*/ 	.short	(.L_4 - .L_3)
	.align		4
.L_3:
        /*0010*/ 	.word	index@($__internal_1_$__cuda_sm3x_div_rn_noftz_f32_slowpath)
        /*0014*/ 	.word	0x00000000


	//----- nvinfo : EIATTR_FRAME_SIZE
	.align		4
.L_4:
        /*0018*/ 	.byte	0x04, 0x11
        /*001a*/ 	.short	(.L_6 - .L_5)
	.align		4
.L_5:
        /*001c*/ 	.word	index@($__internal_0_$__cuda_sm20_div_u64)
        /*0020*/ 	.word	0x00000000


	//----- nvinfo : EIATTR_FRAME_SIZE
	.align		4
.L_6:
        /*0024*/ 	.byte	0x04, 0x11
        /*0026*/ 	.short	(.L_8 - .L_7)
	.align		4
.L_7:
        /*0028*/ 	.word	index@(reduce)
        /*002c*/ 	.word	0x00000000


	//----- nvinfo : EIATTR_MIN_STACK_SIZE
	.align		4
.L_8:
        /*0030*/ 	.byte	0x04, 0x12
        /*0032*/ 	.short	(.L_10 - .L_9)
	.align		4
.L_9:
        /*0034*/ 	.word	index@(reduce)
        /*0038*/ 	.word	0x00000000
.L_10:


//--------------------- .nv.compat                --------------------------
	.section	.nv.compat,"",@"SHT_CUDA_COMPAT_INFO"
	.align	4
        /*0000*/ 	.byte	0x02, 0x09, 0x00, 0x00, 0x02, 0x02, 0x01, 0x00, 0x02, 0x05, 0x05, 0x00, 0x03, 0x07, 0x01, 0x01
        /*0010*/ 	.byte	0x02, 0x03, 0x00, 0x00, 0x02, 0x06, 0x01, 0x00, 0x04, 0x0b, 0x08, 0x00, 0x01, 0x00, 0x00, 0x00
        /*0020*/ 	.byte	0x00, 0x00, 0x00, 0x00


//--------------------- .nv.info.reduce           --------------------------
	.section	.nv.info.reduce,"",@"SHT_CUDA_INFO"
	.sectionflags	@""
	.align	4


	//----- nvinfo : EIATTR_CUDA_API_VERSION
	.align		4
        /*0000*/ 	.byte	0x04, 0x37
        /*0002*/ 	.short	(.L_12 - .L_11)
.L_11:
        /*0004*/ 	.word	0x00000082


	//----- nvinfo : EIATTR_KPARAM_INFO
	.align		4
.L_12:
        /*0008*/ 	.byte	0x04, 0x17
        /*000a*/ 	.short	(.L_14 - .L_13)
.L_13:
        /*000c*/ 	.word	0x00000000
        /*0010*/ 	.short	0x0003
        /*0012*/ 	.short	0x0018
        /*0014*/ 	.byte	0x00, 0xf5, 0x21, 0x00


	//----- nvinfo : EIATTR_KPARAM_INFO
	.align		4
.L_14:
        /*0018*/ 	.byte	0x04, 0x17
        /*001a*/ 	.short	(.L_16 - .L_15)
.L_15:
        /*001c*/ 	.word	0x00000000
        /*0020*/ 	.short	0x0002
        /*0022*/ 	.short	0x0010
        /*0024*/ 	.byte	0x00, 0xf5, 0x21, 0x00


	//----- nvinfo : EIATTR_KPARAM_INFO
	.align		4
.L_16:
        /*0028*/ 	.byte	0x04, 0x17
        /*002a*/ 	.short	(.L_18 - .L_17)
.L_17:
        /*002c*/ 	.word	0x00000000
        /*0030*/ 	.short	0x0001
        /*0032*/ 	.short	0x0008
        /*0034*/ 	.byte	0x00, 0xf5, 0x21, 0x00


	//----- nvinfo : EIATTR_KPARAM_INFO
	.align		4
.L_18:
        /*0038*/ 	.byte	0x04, 0x17
        /*003a*/ 	.short	(.L_20 - .L_19)
.L_19:
        /*003c*/ 	.word	0x00000000
        /*0040*/ 	.short	0x0000
        /*0042*/ 	.short	0x0000
        /*0044*/ 	.byte	0x00, 0xf5, 0x21, 0x00


	//----- nvinfo : EIATTR_SPARSE_MMA_MASK
	.align		4
.L_20:
        /*0048*/ 	.byte	0x03, 0x50
        /*004a*/ 	.short	0x0000


	//----- nvinfo : EIATTR_MAXREG_COUNT
	.align		4
        /*004c*/ 	.byte	0x03, 0x1b
        /*004e*/ 	.short	0x00ff


	//----- nvinfo : EIATTR_MERCURY_ISA_VERSION
	.align		4
        /*0050*/ 	.byte	0x03, 0x5f
        /*0052*/ 	.short	0x0101


	//----- nvinfo : EIATTR_VRC_CTA_INIT_COUNT
	.align		4
        /*0054*/ 	.byte	0x02, 0x4a
	.zero		1
	.zero		1


	//----- nvinfo : EIATTR_EXIT_INSTR_OFFSETS
	.align		4
        /*0058*/ 	.byte	0x04, 0x1c
        /*005a*/ 	.short	(.L_22 - .L_21)


	//   ....[0]....
.L_21:
        /*005c*/ 	.word	0x00000190


	//   ....[1]....
        /*0060*/ 	.word	0x00000390


	//   ....[2]....
        /*0064*/ 	.word	0x000004b0


	//   ....[3]....
        /*0068*/ 	.word	0x000004e0


	//   ....[4]....
        /*006c*/ 	.word	0x000005f0


	//   ....[5]....
        /*0070*/ 	.word	0x000006e0


	//   ....[6]....
        /*0074*/ 	.word	0x00000710


	//   ....[7]....
        /*0078*/ 	.word	0x00000b30


	//   ....[8]....
        /*007c*/ 	.word	0x00000ba0


	//   ....[9]....
        /*0080*/ 	.word	0x00001240


	//   ....[10]....
        /*0084*/ 	.word	0x000012a0


	//   ....[11]....
        /*0088*/ 	.word	0x00001b10


	//   ....[12]....
        /*008c*/ 	.word	0x00001b70


	//   ....[13]....
        /*0090*/ 	.word	0x00001bf0


	//   ....[14]....
        /*0094*/ 	.word	0x00002120


	//   ....[15]....
        /*0098*/ 	.word	0x000021a0


	//   ....[16]....
        /*009c*/ 	.word	0x000025d0


	//   ....[17]....
        /*00a0*/ 	.word	0x00002640


	//   ....[18]....
        /*00a4*/ 	.word	0x00002a80


	//----- nvinfo : EIATTR_CRS_STACK_SIZE
	.align		4
.L_22:
        /*00a8*/ 	.byte	0x04, 0x1e
        /*00aa*/ 	.short	(.L_24 - .L_23)
.L_23:
        /*00ac*/ 	.word	0x00000000


	//----- nvinfo : EIATTR_CBANK_PARAM_SIZE
	.align		4
.L_24:
        /*00b0*/ 	.byte	0x03, 0x19
        /*00b2*/ 	.short	0x0020


	//----- nvinfo : EIATTR_PARAM_CBANK
	.align		4
        /*00b4*/ 	.byte	0x04, 0x0a
        /*00b6*/ 	.short	(.L_26 - .L_25)
	.align		4
.L_25:
        /*00b8*/ 	.word	index@(.nv.constant0.reduce)
        /*00bc*/ 	.short	0x0380
        /*00be*/ 	.short	0x0020


	//----- nvinfo : EIATTR_SW_WAR
	.align		4
.L_26:
        /*00c0*/ 	.byte	0x04, 0x36
        /*00c2*/ 	.short	(.L_28 - .L_27)
.L_27:
        /*00c4*/ 	.word	0x00000008
.L_28:


//--------------------- .nv.callgraph             --------------------------
	.section	.nv.callgraph,"",@"SHT_CUDA_CALLGRAPH"
	.align	4
	.sectionentsize	8
	.align		4
        /*0000*/ 	.word	0x00000000
	.align		4
        /*0004*/ 	.word	0xffffffff
	.align		4
        /*0008*/ 	.word	0x00000000
	.align		4
        /*000c*/ 	.word	0xfffffffe
	.align		4
        /*0010*/ 	.word	0x00000000
	.align		4
        /*0014*/ 	.word	0xfffffffd
	.align		4
        /*0018*/ 	.word	0x00000000
	.align		4
        /*001c*/ 	.word	0xfffffffc


//--------------------- .nv.constant4             --------------------------
	.section	.nv.constant4,"a",@progbits
	.align	8
	.align		8
.nv.constant4:
        /*0000*/ 	.dword	exitFlag


//--------------------- .text.reduce              --------------------------
	.section	.text.reduce,"ax",@progbits
	.align	128
        .global         reduce
        .type           reduce,@function
        .size           reduce,(.L_x_62 - reduce)
        .other          reduce,@"STO_CUDA_ENTRY STV_DEFAULT"
reduce:
.text.reduce:
[----:B------:R-:W-:Y:S08]  /*0000*/  LDC R1, c[0x0][0x37c] ;  /* 0x0000df00ff017b82 */ /* 0x000ff00000000800 */
[----:B------:R-:W0:Y:S01]  /*0010*/  LDC.64 R2, c[0x0][0x388] ;  /* 0x0000e200ff027b82 */ /* 0x000e220000000a00 */
[----:B------:R-:W0:Y:S02]  /*0020*/  LDCU.64 UR12, c[0x0][0x358] ;  /* 0x00006b00ff0c77ac */ /* 0x000e240008000a00 */
[----:B0-----:R-:W2:Y:S05]  /*0030*/  LDG.E R10, desc[UR12][R2.64+0xc] ;  /* 0x00000c0c020a7981 */ /* 0x001eaa000c1e1900 */
[----:B------:R-:W0:Y:S01]  /*0040*/  LDC R6, c[0x0][0x360] ;  /* 0x0000d800ff067b82 */ /* 0x000e220000000800 */
[----:B------:R-:W1:Y:S01]  /*0050*/  S2R R5, SR_TID.Y ;  /* 0x0000000000057919 */ /* 0x000e620000002200 */
[----:B------:R-:W3:Y:S06]  /*0060*/  S2R R8, SR_TID.Z ;  /* 0x0000000000087919 */ /* 0x000eec0000002300 */
[----:B------:R-:W1:Y:S01]  /*0070*/  S2UR UR5, SR_CTAID.Y ;  /* 0x00000000000579c3 */ /* 0x000e620000002600 */
[----:B------:R-:W0:Y:S07]  /*0080*/  S2R R15, SR_TID.X ;  /* 0x00000000000f7919 */ /* 0x000e2e0000002100 */
[----:B------:R-:W1:Y:S08]  /*0090*/  LDC R0, c[0x0][0x364] ;  /* 0x0000d900ff007b82 */ /* 0x000e700000000800 */
[----:B------:R-:W3:Y:S08]  /*00a0*/  S2UR UR6, SR_CTAID.Z ;  /* 0x00000000000679c3 */ /* 0x000ef00000002700 */
[----:B------:R-:W3:Y:S01]  /*00b0*/  LDC R7, c[0x0][0x368] ;  /* 0x0000da00ff077b82 */ /* 0x000ee20000000800 */
[----:B------:R-:W4:Y:S01]  /*00c0*/  LDCU UR7, c[0x0][0x370] ;  /* 0x00006e00ff0777ac */ /* 0x000f220008000800 */
[----:B------:R-:W5:Y:S06]  /*00d0*/  LDCU UR8, c[0x0][0x374] ;  /* 0x00006e80ff0877ac */ /* 0x000f6c0008000800 */
[----:B------:R-:W0:Y:S01]  /*00e0*/  S2UR UR4, SR_CTAID.X ;  /* 0x00000000000479c3 */ /* 0x000e220000002500 */
[----:B-1----:R-:W-:-:S02]  /*00f0*/  IMAD R4, R0, UR5, R5 ;  /* 0x0000000500047c24 */ /* 0x002fc4000f8e0205 */
[----:B------:R-:W-:Y:S02]  /*0100*/  IMAD.MOV.U32 R5, RZ, RZ, RZ ;  /* 0x000000ffff057224 */ /* 0x000fe400078e00ff */
[----:B-----5:R-:W-:Y:S02]  /*0110*/  IMAD R0, R0, UR8, RZ ;  /* 0x0000000800007c24 */ /* 0x020fe4000f8e02ff */
[----:B---3--:R-:W-:-:S04]  /*0120*/  IMAD R7, R7, UR6, R8 ;  /* 0x0000000607077c24 */ /* 0x008fc8000f8e0208 */
[----:B------:R-:W-:-:S04]  /*0130*/  IMAD.WIDE.U32 R4, R7, R0, R4 ;  /* 0x0000000007047225 */ /* 0x000fc800078e0004 */
[C---:B0-----:R-:W-:Y:S02]  /*0140*/  IMAD R14, R6.reuse, UR4, R15 ;  /* 0x00000004060e7c24 */ /* 0x041fe4000f8e020f */
[----:B----4-:R-:W-:Y:S02]  /*0150*/  IMAD R7, R6, UR7, RZ ;  /* 0x0000000706077c24 */ /* 0x010fe4000f8e02ff */
[----:B------:R-:W-:Y:S02]  /*0160*/  IMAD.MOV.U32 R15, RZ, RZ, RZ ;  /* 0x000000ffff0f7224 */ /* 0x000fe400078e00ff */
[----:B------:R-:W-:-:S03]  /*0170*/  IMAD.WIDE.U32 R14, R7, R4, R14 ;  /* 0x00000004070e7225 */ /* 0x000fc600078e000e */
[----:B--2---:R-:W-:-:S13]  /*0180*/  ISETP.GT.U32.AND P0, PT, R10, R14, PT ;  /* 0x0000000e0a00720c */ /* 0x004fda0003f04070 */
[----:B------:R-:W-:Y:S05]  /*0190*/  @!P0 EXIT ;  /* 0x000000000000894d */ /* 0x000fea0003800000 */
[----:B------:R-:W2:Y:S04]  /*01a0*/  LDG.E R0, desc[UR12][R2.64+0x4] ;  /* 0x0000040c02007981 */ /* 0x000ea8000c1e1900 */
[----:B------:R-:W5:Y:S04]  /*01b0*/  LDG.E R11, desc[UR12][R2.64] ;  /* 0x0000000c020b7981 */ /* 0x000f68000c1e1900 */
[----:B------:R-:W5:Y:S04]  /*01c0*/  LDG.E R4, desc[UR12][R2.64+0x10] ;  /* 0x0000100c02047981 */ /* 0x000f68000c1e1900 */
[----:B------:R-:W5:Y:S04]  /*01d0*/  LDG.E R12, desc[UR12][R2.64+0x14] ;  /* 0x0000140c020c7981 */ /* 0x000f68000c1e1900 */
[----:B------:R0:W5:Y:S01]  /*01e0*/  LDG.E R6, desc[UR12][R2.64+0x8] ;  /* 0x0000080c02067981 */ /* 0x000162000c1e1900 */
[----:B------:R-:W-:-:S02]  /*01f0*/  IMAD R5, R5, R7, RZ ;  /* 0x0000000705057224 */ /* 0x000fc400078e02ff */
[----:B------:R-:W-:Y:S02]  /*0200*/  IMAD.MOV.U32 R17, RZ, RZ, R14 ;  /* 0x000000ffff117224 */ /* 0x000fe400078e000e */
[----:B------:R-:W-:Y:S01]  /*0210*/  IMAD.IADD R8, R15, 0x1, R5 ;  /* 0x000000010f087824 */ /* 0x000fe200078e0205 */
[----:B--2---:R-:W-:Y:S02]  /*0220*/  R2UR UR6, R0 ;  /* 0x00000000000672ca */ /* 0x004fe400000e0000 */
[----:B0-----:R-:W-:-:S06]  /*0230*/  CS2R R2, SR_CLOCKLO ;  /* 0x0000000000027805 */ /* 0x001fcc0000015000 */
[----:B------:R-:W-:Y:S02]  /*0240*/  R2UR UR14, R2 ;  /* 0x00000000020e72ca */ /* 0x000fe400000e0000 */
[----:B------:R-:W-:Y:S02]  /*0250*/  R2UR UR15, R3 ;  /* 0x00000000030f72ca */ /* 0x000fe400000e0000 */
[----:B------:R-:W-:-:S09]  /*0260*/  CS2R R2, SR_CLOCKLO ;  /* 0x0000000000027805 */ /* 0x000fd20000015000 */
[----:B------:R-:W-:Y:S01]  /*0270*/  IADD3 R2, P0, PT, R2, -UR14, RZ ;  /* 0x8000000e02027c10 */ /* 0x000fe2000ff1e0ff */
[----:B------:R-:W-:Y:S02]  /*0280*/  IMAD.MOV.U32 R7, RZ, RZ, 0x358637bd ;  /* 0x358637bdff077424 */ /* 0x000fe400078e00ff */
[----:B------:R-:W-:Y:S01]  /*0290*/  IMAD.MOV.U32 R5, RZ, RZ, 0x49742400 ;  /* 0x49742400ff057424 */ /* 0x000fe200078e00ff */
[----:B------:R-:W-:-:S03]  /*02a0*/  IADD3.X R3, PT, PT, R3, ~UR15, RZ, P0, !PT ;  /* 0x8000000f03037c10 */ /* 0x000fc600087fe4ff */
[----:B------:R-:W-:-:S03]  /*02b0*/  FFMA R0, R7, -R5, 1 ;  /* 0x3f80000007007423 */ /* 0x000fc60000000805 */
[----:B------:R-:W0:Y:S01]  /*02c0*/  I2F.S64 R3, R2 ;  /* 0x0000000200037312 */ /* 0x000e220000301400 */
[----:B------:R-:W-:-:S07]  /*02d0*/  FFMA R0, R0, R7, 9.9999999747524270788e-07 ;  /* 0x358637bd00007423 */ /* 0x000fce0000000007 */
[----:B0-----:R-:W0:Y:S01]  /*02e0*/  FCHK P0, R3, 1000000 ;  /* 0x4974240003007902 */ /* 0x001e220000000000 */
[----:B------:R-:W-:-:S04]  /*02f0*/  FFMA R7, R3, R0, RZ ;  /* 0x0000000003077223 */ /* 0x000fc800000000ff */
[----:B------:R-:W-:-:S04]  /*0300*/  FFMA R9, R7, -1000000, R3 ;  /* 0xc974240007097823 */ /* 0x000fc80000000003 */
[----:B------:R-:W-:Y:S01]  /*0310*/  FFMA R0, R0, R9, R7 ;  /* 0x0000000900007223 */ /* 0x000fe20000000007 */
[----:B0-----:R-:W-:Y:S06]  /*0320*/  @!P0 BRA `(.L_x_0) ;  /* 0x0000000000088947 */ /* 0x001fec0003800000 */
[----:B------:R-:W-:-:S07]  /*0330*/  MOV R2, 0x350 ;  /* 0x0000035000027802 */ /* 0x000fce0000000f00 */
[----:B-----5:R-:W-:Y:S05]  /*0340*/  CALL.REL.NOINC `($__internal_1_$__cuda_sm3x_div_rn_noftz_f32_slowpath) ;  /* 0x0000002800c87944 */ /* 0x020fea0003c00000 */
.L_x_0:
[----:B-----5:R-:W-:-:S05]  /*0350*/  I2FP.F32.U32 R6, R6 ;  /* 0x0000000600067245 */ /* 0x020fca0000201000 */
[----:B------:R-:W-:-:S05]  /*0360*/  FMUL R6, R6, 0.0010000000474974513054 ;  /* 0x3a83126f06067820 */ /* 0x000fca0000400000 */
[----:B------:R-:W-:-:S13]  /*0370*/  R2UR UR16, R6 ;  /* 0x00000000061072ca */ /* 0x000fda00000e0000 */
[----:B------:R-:W-:-:S13]  /*0380*/  FSETP.GEU.AND P0, PT, R0, UR16, PT ;  /* 0x0000001000007c0b */ /* 0x000fda000bf0e000 */
[----:B------:R-:W-:Y:S05]  /*0390*/  @P0 EXIT ;  /* 0x000000000000094d */ /* 0x000fea0003800000 */
[----:B------:R-:W-:Y:S01]  /*03a0*/  VIADD R6, R11, 0x3 ;  /* 0x000000030b067836 */ /* 0x000fe20000000000 */
[----:B------:R-:W-:-:S04]  /*03b0*/  UISETP.GE.U32.AND UP0, UPT, UR6, 0x5, UPT ;  /* 0x000000050600788c */ /* 0x000fc8000bf06070 */
[----:B------:R-:W-:-:S05]  /*03c0*/  SHF.R.U32.HI R13, RZ, 0x2, R6 ;  /* 0x00000002ff0d7819 */ /* 0x000fca0000011606 */
[----:B------:R-:W-:-:S04]  /*03d0*/  VIADD R3, R13, 0x4 ;  /* 0x000000040d037836 */ /* 0x000fc80000000000 */
[----:B------:R-:W-:-:S04]  /*03e0*/  IMAD.WIDE.U32 R14, R14, R3, RZ ;  /* 0x000000030e0e7225 */ /* 0x000fc800078e00ff */
[----:B------:R-:W-:-:S04]  /*03f0*/  IMAD R3, R8, R3, RZ ;  /* 0x0000000308037224 */ /* 0x000fc800078e02ff */
[----:B------:R-:W-:Y:S01]  /*0400*/  IMAD.IADD R8, R15, 0x1, R3 ;  /* 0x000000010f087824 */ /* 0x000fe200078e0203 */
[----:B------:R-:W-:Y:S06]  /*0410*/  BRA.U !UP0, `(.L_x_1) ;  /* 0x0000001508c07547 */ /* 0x000fec000b800000 */
[----:B------:R-:W-:-:S04]  /*0420*/  USHF.L.U32 UR17, UR6, 0x1, URZ ;  /* 0x0000000106117899 */ /* 0x000fc800080006ff */
[----:B------:R-:W-:-:S09]  /*0430*/  UISETP.NE.AND UP0, UPT, UR17, URZ, UPT ;  /* 0x000000ff1100728c */ /* 0x000fd2000bf05270 */
[----:B------:R-:W-:Y:S05]  /*0440*/  BRA.U UP0, `(.L_x_2) ;  /* 0x0000000500bc7547 */ /* 0x000fea000b800000 */
[----:B------:R-:W-:-:S13]  /*0450*/  ISETP.GT.U32.AND P0, PT, R6, 0x3, PT ;  /* 0x000000030600780c */ /* 0x000fda0003f04070 */
[----:B------:R-:W-:Y:S05]  /*0460*/  @P0 BRA `(.L_x_3) ;  /* 0x0000000000640947 */ /* 0x000fea0003800000 */
.L_x_5:
[----:B------:R-:W0:Y:S01]  /*0470*/  LDC.64 R2, c[0x4][RZ] ;  /* 0x01000000ff027b82 */ /* 0x000e220000000a00 */
[----:B------:R-:W-:Y:S05]  /*0480*/  YIELD ;  /* 0x0000000000007946 */ /* 0x000fea0003800000 */
[----:B0-----:R-:W2:Y:S02]  /*0490*/  ATOMG.E.OR.STRONG.GPU PT, R7, desc[UR12][R2.64], RZ ;  /* 0x800000ff020779a8 */ /* 0x001ea4000b1ef10c */
[----:B--2---:R-:W-:-:S13]  /*04a0*/  ISETP.GT.AND P0, PT, R7, R4, PT ;  /* 0x000000040700720c */ /* 0x004fda0003f04270 */
[----:B------:R-:W-:Y:S05]  /*04b0*/  @P0 EXIT ;  /* 0x000000000000094d */ /* 0x000fea0003800000 */
[----:B------:R-:W2:Y:S02]  /*04c0*/  ATOMG.E.OR.STRONG.GPU PT, R3, desc[UR12][R2.64], RZ ;  /* 0x800000ff020379a8 */ /* 0x000ea4000b1ef10c */
[----:B--2---:R-:W-:-:S13]  /*04d0*/  ISETP.GT.AND P0, PT, R3, R4, PT ;  /* 0x000000040300720c */ /* 0x004fda0003f04270 */
[----:B------:R-:W-:Y:S05]  /*04e0*/  @P0 EXIT ;  /* 0x000000000000094d */ /* 0x000fea0003800000 */
[----:B------:R-:W-:-:S06]  /*04f0*/  CS2R R2, SR_CLOCKLO ;  /* 0x0000000000027805 */ /* 0x000fcc0000015000 */
[----:B------:R-:W-:Y:S01]  /*0500*/  IADD3 R2, P0, PT, R2, -UR14, RZ ;  /* 0x8000000e02027c10 */ /* 0x000fe2000ff1e0ff */
[----:B------:R-:W-:-:S03]  /*0510*/  IMAD.MOV.U32 R0, RZ, RZ, 0x358637bd ;  /* 0x358637bdff007424 */ /* 0x000fc600078e00ff */
[----:B------:R-:W-:Y:S01]  /*0520*/  IADD3.X R3, PT, PT, R3, ~UR15, RZ, P0, !PT ;  /* 0x8000000f03037c10 */ /* 0x000fe200087fe4ff */
[----:B------:R-:W-:-:S04]  /*0530*/  FFMA R7, R0, -R5, 1 ;  /* 0x3f80000000077423 */ /* 0x000fc80000000805 */
[----:B------:R-:W-:Y:S01]  /*0540*/  FFMA R0, R7, R0, 9.9999999747524270788e-07 ;  /* 0x358637bd07007423 */ /* 0x000fe20000000000 */
[----:B------:R-:W0:Y:S08]  /*0550*/  I2F.S64 R3, R2 ;  /* 0x0000000200037312 */ /* 0x000e300000301400 */
[----:B0-----:R-:W0:Y:S01]  /*0560*/  FCHK P0, R3, 1000000 ;  /* 0x4974240003007902 */ /* 0x001e220000000000 */
[----:B------:R-:W-:-:S04]  /*0570*/  FFMA R6, R0, R3, RZ ;  /* 0x0000000300067223 */ /* 0x000fc800000000ff */
[----:B------:R-:W-:-:S04]  /*0580*/  FFMA R7, R6, -1000000, R3 ;  /* 0xc974240006077823 */ /* 0x000fc80000000003 */
[----:B------:R-:W-:Y:S01]  /*0590*/  FFMA R0, R0, R7, R6 ;  /* 0x0000000700007223 */ /* 0x000fe20000000006 */
[----:B0-----:R-:W-:Y:S06]  /*05a0*/  @!P0 BRA `(.L_x_4) ;  /* 0x0000000000088947 */ /* 0x001fec0003800000 */
[----:B------:R-:W-:-:S07]  /*05b0*/  MOV R2, 0x5d0 ;  /* 0x000005d000027802 */ /* 0x000fce0000000f00 */
[----:B------:R-:W-:Y:S05]  /*05c0*/  CALL.REL.NOINC `($__internal_1_$__cuda_sm3x_div_rn_noftz_f32_slowpath) ;  /* 0x0000002800287944 */ /* 0x000fea0003c00000 */
.L_x_4:
[----:B------:R-:W-:-:S13]  /*05d0*/  FSETP.GEU.AND P0, PT, R0, UR16, PT ;  /* 0x0000001000007c0b */ /* 0x000fda000bf0e000 */
[----:B------:R-:W-:Y:S05]  /*05e0*/  @!P0 BRA `(.L_x_5) ;  /* 0xfffffffc00a08947 */ /* 0x000fea000383ffff */
[----:B------:R-:W-:Y:S05]  /*05f0*/  EXIT ;  /* 0x000000000000794d */ /* 0x000fea0003800000 */
.L_x_3:
[----:B------:R-:W0:Y:S01]  /*0600*/  LDCU.64 UR4, c[0x0][0x380] ;  /* 0x00007000ff0477ac */ /* 0x000e220008000a00 */
[C---:B------:R-:W-:Y:S02]  /*0610*/  LOP3.LUT R17, R13.reuse, 0x7, RZ, 0xc0, !PT ;  /* 0x000000070d117812 */ /* 0x040fe400078ec0ff */
[C---:B------:R-:W-:Y:S01]  /*0620*/  LOP3.LUT R11, R13.reuse, 0x3ffffff8, RZ, 0xc0, !PT ;  /* 0x3ffffff80d0b7812 */ /* 0x040fe200078ec0ff */
[----:B------:R-:W-:Y:S01]  /*0630*/  VIADD R13, R13, 0xffffffff ;  /* 0xffffffff0d0d7836 */ /* 0x000fe20000000000 */
[----:B------:R-:W-:Y:S01]  /*0640*/  LOP3.LUT R16, R6, 0xc, RZ, 0xc0, !PT ;  /* 0x0000000c06107812 */ /* 0x000fe200078ec0ff */
[----:B------:R-:W-:Y:S02]  /*0650*/  VIADD R17, R17, 0xffffffff ;  /* 0xffffffff11117836 */ /* 0x000fe40000000000 */
[----:B------:R-:W-:Y:S01]  /*0660*/  IMAD.MOV R18, RZ, RZ, -R11 ;  /* 0x000000ffff127224 */ /* 0x000fe200078e0a0b */
[----:B0-----:R-:W-:-:S04]  /*0670*/  IADD3 R12, P0, PT, R14, UR4, RZ ;  /* 0x000000040e0c7c10 */ /* 0x001fc8000ff1e0ff */
[----:B------:R-:W-:-:S04]  /*0680*/  IADD3 R12, P1, PT, R12, 0x3, RZ ;  /* 0x000000030c0c7810 */ /* 0x000fc80007f3e0ff */
[----:B------:R-:W-:-:S09]  /*0690*/  IADD3.X R10, PT, PT, RZ, UR5, R8, P1, P0 ;  /* 0x00000005ff0a7c10 */ /* 0x000fd20008fe0408 */
.L_x_12:
        /* <DEDUP_REMOVED lines=8> */
[----:B------:R-:W-:Y:S01]  /*0720*/  ISETP.GE.U32.AND P0, PT, R13, 0x7, PT ;  /* 0x000000070d00780c */ /* 0x000fe20003f06070 */
[----:B------:R-:W-:-:S12]  /*0730*/  IMAD.MOV.U32 R7, RZ, RZ, RZ ;  /* 0x000000ffff077224 */ /* 0x000fd800078e00ff */
[----:B------:R-:W-:Y:S05]  /*0740*/  @!P0 BRA `(.L_x_6) ;  /* 0x00000000004c8947 */ /* 0x000fea0003800000 */
[----:B------:R-:W-:Y:S02]  /*0750*/  IMAD.MOV.U32 R7, RZ, RZ, R12 ;  /* 0x000000ffff077224 */ /* 0x000fe400078e000c */
[----:B------:R-:W-:Y:S02]  /*0760*/  IMAD.MOV.U32 R20, RZ, RZ, R10 ;  /* 0x000000ffff147224 */ /* 0x000fe400078e000a */
[----:B------:R-:W-:-:S07]  /*0770*/  IMAD.MOV.U32 R0, RZ, RZ, R18 ;  /* 0x000000ffff007224 */ /* 0x000fce00078e0012 */
.L_x_7:
[----:B0-----:R-:W-:Y:S02]  /*0780*/  IMAD.MOV.U32 R2, RZ, RZ, R7 ;  /* 0x000000ffff027224 */ /* 0x001fe400078e0007 */
[----:B------:R-:W-:Y:S02]  /*0790*/  IMAD.MOV.U32 R3, RZ, RZ, R20 ;  /* 0x000000ffff037224 */ /* 0x000fe400078e0014 */
[----:B------:R-:W-:Y:S01]  /*07a0*/  VIADD R0, R0, 0x8 ;  /* 0x0000000800007836 */ /* 0x000fe20000000000 */
[----:B------:R-:W-:Y:S02]  /*07b0*/  IADD3 R7, P1, PT, R2, 0x8, RZ ;  /* 0x0000000802077810 */ /* 0x000fe40007f3e0ff */
[----:B------:R0:W-:Y:S02]  /*07c0*/  STG.E.U8 desc[UR12][R2.64+-0x3], RZ ;  /* 0xfffffdff02007986 */ /* 0x0001e4000c10110c */
[----:B------:R-:W-:Y:S01]  /*07d0*/  ISETP.NE.AND P0, PT, R0, RZ, PT ;  /* 0x000000ff0000720c */ /* 0x000fe20003f05270 */
[----:B------:R-:W-:Y:S01]  /*07e0*/  IMAD.X R20, RZ, RZ, R3, P1 ;  /* 0x000000ffff147224 */ /* 0x000fe200008e0603 */
[----:B------:R0:W-:Y:S04]  /*07f0*/  STG.E.U8 desc[UR12][R2.64+-0x2], RZ ;  /* 0xfffffeff02007986 */ /* 0x0001e8000c10110c */
[----:B------:R0:W-:Y:S04]  /*0800*/  STG.E.U8 desc[UR12][R2.64+-0x1], RZ ;  /* 0xffffffff02007986 */ /* 0x0001e8000c10110c */
[----:B------:R0:W-:Y:S04]  /*0810*/  STG.E.U8 desc[UR12][R2.64], RZ ;  /* 0x000000ff02007986 */ /* 0x0001e8000c10110c */
[----:B------:R0:W-:Y:S04]  /*0820*/  STG.E.U8 desc[UR12][R2.64+0x1], RZ ;  /* 0x000001ff02007986 */ /* 0x0001e8000c10110c */
[----:B------:R0:W-:Y:S04]  /*0830*/  STG.E.U8 desc[UR12][R2.64+0x2], RZ ;  /* 0x000002ff02007986 */ /* 0x0001e8000c10110c */
[----:B------:R0:W-:Y:S04]  /*0840*/  STG.E.U8 desc[UR12][R2.64+0x3], RZ ;  /* 0x000003ff02007986 */ /* 0x0001e8000c10110c */
[----:B------:R0:W-:Y:S01]  /*0850*/  STG.E.U8 desc[UR12][R2.64+0x4], RZ ;  /* 0x000004ff02007986 */ /* 0x0001e2000c10110c */
[----:B------:R-:W-:Y:S05]  /*0860*/  @P0 BRA `(.L_x_7) ;  /* 0xfffffffc00c40947 */ /* 0x000fea000383ffff */
[----:B------:R-:W-:-:S07]  /*0870*/  IMAD.MOV.U32 R7, RZ, RZ, R11 ;  /* 0x000000ffff077224 */ /* 0x000fce00078e000b */
.L_x_6:
[----:B------:R-:W-:-:S13]  /*0880*/  LOP3.LUT P0, RZ, R6, 0x1c, RZ, 0xc0, !PT ;  /* 0x0000001c06ff7812 */ /* 0x000fda000780c0ff */
[----:B------:R-:W-:Y:S05]  /*0890*/  @!P0 BRA `(.L_x_8) ;  /* 0x0000000000648947 */ /* 0x000fea0003800000 */
[----:B------:R-:W-:Y:S02]  /*08a0*/  ISETP.GE.U32.AND P1, PT, R17, 0x3, PT ;  /* 0x000000031100780c */ /* 0x000fe40003f26070 */
[----:B------:R-:W-:-:S11]  /*08b0*/  ISETP.NE.AND P0, PT, R16, RZ, PT ;  /* 0x000000ff1000720c */ /* 0x000fd60003f05270 */
[----:B------:R-:W-:Y:S05]  /*08c0*/  @!P1 BRA `(.L_x_9) ;  /* 0x0000000000209947 */ /* 0x000fea0003800000 */
[----:B------:R-:W0:Y:S02]  /*08d0*/  LDCU.64 UR4, c[0x0][0x380] ;  /* 0x00007000ff0477ac */ /* 0x000e240008000a00 */
[----:B0-----:R-:W-:Y:S01]  /*08e0*/  IADD3 R2, P1, P2, R14, UR4, R7 ;  /* 0x000000040e027c10 */ /* 0x001fe2000fa3e007 */
[----:B------:R-:W-:-:S03]  /*08f0*/  VIADD R7, R7, 0x4 ;  /* 0x0000000407077836 */ /* 0x000fc60000000000 */
[----:B------:R-:W-:-:S05]  /*0900*/  IADD3.X R3, PT, PT, R8, UR5, RZ, P1, P2 ;  /* 0x0000000508037c10 */ /* 0x000fca0008fe44ff */
[----:B------:R1:W-:Y:S04]  /*0910*/  STG.E.U8 desc[UR12][R2.64], RZ ;  /* 0x000000ff02007986 */ /* 0x0003e8000c10110c */
[----:B------:R1:W-:Y:S04]  /*0920*/  STG.E.U8 desc[UR12][R2.64+0x1], RZ ;  /* 0x000001ff02007986 */ /* 0x0003e8000c10110c */
[----:B------:R1:W-:Y:S04]  /*0930*/  STG.E.U8 desc[UR12][R2.64+0x2], RZ ;  /* 0x000002ff02007986 */ /* 0x0003e8000c10110c */
[----:B------:R1:W-:Y:S02]  /*0940*/  STG.E.U8 desc[UR12][R2.64+0x3], RZ ;  /* 0x000003ff02007986 */ /* 0x0003e4000c10110c */
.L_x_9:
[----:B------:R-:W-:Y:S05]  /*0950*/  @!P0 BRA `(.L_x_8) ;  /* 0x0000000000348947 */ /* 0x000fea0003800000 */
[----:B------:R-:W-:Y:S02]  /*0960*/  LOP3.LUT P0, RZ, R6, 0x4, RZ, 0xc0, !PT ;  /* 0x0000000406ff7812 */ /* 0x000fe4000780c0ff */
[----:B------:R-:W-:-:S11]  /*0970*/  ISETP.NE.AND P1, PT, R16, 0x4, PT ;  /* 0x000000041000780c */ /* 0x000fd60003f25270 */
[----:B01----:R-:W0:Y:S02]  /*0980*/  @P0 LDC.64 R2, c[0x0][0x380] ;  /* 0x0000e000ff020b82 */ /* 0x003e240000000a00 */
[----:B------:R-:W-:Y:S05]  /*0990*/  @!P1 BRA `(.L_x_10) ;  /* 0x0000000000189947 */ /* 0x000fea0003800000 */
[----:B------:R-:W1:Y:S02]  /*09a0*/  LDCU.64 UR4, c[0x0][0x380] ;  /* 0x00007000ff0477ac */ /* 0x000e640008000a00 */
[----:B-1----:R-:W-:Y:S01]  /*09b0*/  IADD3 R20, P1, P2, R14, UR4, R7 ;  /* 0x000000040e147c10 */ /* 0x002fe2000fa3e007 */
[----:B------:R-:W-:-:S03]  /*09c0*/  VIADD R7, R7, 0x2 ;  /* 0x0000000207077836 */ /* 0x000fc60000000000 */
[----:B------:R-:W-:-:S05]  /*09d0*/  IADD3.X R21, PT, PT, R8, UR5, RZ, P1, P2 ;  /* 0x0000000508157c10 */ /* 0x000fca0008fe44ff */
[----:B------:R1:W-:Y:S04]  /*09e0*/  STG.E.U8 desc[UR12][R20.64], RZ ;  /* 0x000000ff14007986 */ /* 0x0003e8000c10110c */
[----:B------:R1:W-:Y:S02]  /*09f0*/  STG.E.U8 desc[UR12][R20.64+0x1], RZ ;  /* 0x000001ff14007986 */ /* 0x0003e4000c10110c */
.L_x_10:
[----:B0-----:R-:W-:-:S04]  /*0a00*/  @P0 IADD3 R2, P1, P2, R14, R2, R7 ;  /* 0x000000020e020210 */ /* 0x001fc80007a3e007 */
[----:B------:R-:W-:-:S05]  /*0a10*/  @P0 IADD3.X R3, PT, PT, R8, R3, RZ, P1, P2 ;  /* 0x0000000308030210 */ /* 0x000fca0000fe44ff */
[----:B------:R2:W-:Y:S04]  /*0a20*/  @P0 STG.E.U8 desc[UR12][R2.64], RZ ;  /* 0x000000ff02000986 */ /* 0x0005e8000c10110c */
.L_x_8:
[----:B012---:R-:W-:-:S06]  /*0a30*/  CS2R R2, SR_CLOCKLO ;  /* 0x0000000000027805 */ /* 0x007fcc0000015000 */
        /* <DEDUP_REMOVED lines=13> */
.L_x_11:
[----:B------:R-:W-:-:S13]  /*0b10*/  FSETP.GEU.AND P0, PT, R0, UR16, PT ;  /* 0x0000001000007c0b */ /* 0x000fda000bf0e000 */
[----:B------:R-:W-:Y:S05]  /*0b20*/  @!P0 BRA `(.L_x_12) ;  /* 0xfffffff800dc8947 */ /* 0x000fea000383ffff */
[----:B------:R-:W-:Y:S05]  /*0b30*/  EXIT ;  /* 0x000000000000794d */ /* 0x000fea0003800000 */
.L_x_2:
[----:B------:R-:W-:-:S07]  /*0b40*/  MOV R7, 0xb60 ;  /* 0x00000b6000077802 */ /* 0x000fce0000000f00 */
[----:B------:R-:W-:Y:S05]  /*0b50*/  CALL.REL.NOINC `($__internal_0_$__cuda_sm20_div_u64) ;  /* 0x0000001c00cc7944 */ /* 0x000fea0003c00000 */
.L_x_27:
[----:B------:R-:W0:Y:S01]  /*0b60*/  LDC.64 R2, c[0x4][RZ] ;  /* 0x01000000ff027b82 */ /* 0x000e220000000a00 */
[----:B------:R-:W-:Y:S05]  /*0b70*/  YIELD ;  /* 0x0000000000007946 */ /* 0x000fea0003800000 */
[----:B0-----:R-:W2:Y:S02]  /*0b80*/  ATOMG.E.OR.STRONG.GPU PT, R7, desc[UR12][R2.64], RZ ;  /* 0x800000ff020779a8 */ /* 0x001ea4000b1ef10c */
[----:B--2---:R-:W-:-:S13]  /*0b90*/  ISETP.GT.AND P0, PT, R7, R4, PT ;  /* 0x000000040700720c */ /* 0x004fda0003f04270 */
[----:B-1---5:R-:W-:Y:S05]  /*0ba0*/  @P0 EXIT ;  /* 0x000000000000094d */ /* 0x022fea0003800000 */
[----:B------:R-:W0:Y:S01]  /*0bb0*/  LDC.64 R18, c[0x0][0x390] ;  /* 0x0000e400ff127b82 */ /* 0x000e220000000a00 */
[----:B------:R-:W1:Y:S01]  /*0bc0*/  LDCU.64 UR10, c[0x0][0x380] ;  /* 0x00007000ff0a77ac */ /* 0x000e620008000a00 */
[----:B------:R-:W2:Y:S01]  /*0bd0*/  LDCU.64 UR8, c[0x0][0x390] ;  /* 0x00007200ff0877ac */ /* 0x000ea20008000a00 */
[----:B0-----:R0:W5:Y:S01]  /*0be0*/  LDG.E R23, desc[UR12][R18.64] ;  /* 0x0000000c12177981 */ /* 0x001162000c1e1900 */
[----:B------:R-:W-:Y:S01]  /*0bf0*/  LOP3.LUT R0, R17, R12, RZ, 0x3c, !PT ;  /* 0x0000000c11007212 */ /* 0x000fe200078e3cff */
[----:B------:R-:W-:Y:S01]  /*0c00*/  IMAD.MOV.U32 R7, RZ, RZ, RZ ;  /* 0x000000ffff077224 */ /* 0x000fe200078e00ff */
[----:B-12---:R-:W-:-:S06]  /*0c10*/  UMOV UR4, URZ ;  /* 0x000000ff00047c82 */ /* 0x006fcc0008000000 */
.L_x_13:
[----:B-----5:R-:W-:Y:S01]  /*0c20*/  IMAD.IADD R23, R23, 0x1, -R0 ;  /* 0x0000000117177824 */ /* 0x020fe200078e0a00 */
[----:B------:R-:W-:Y:S01]  /*0c30*/  UMOV UR5, URZ ;  /* 0x000000ff00057c82 */ /* 0x000fe20008000000 */
[----:B01----:R-:W-:Y:S02]  /*0c40*/  IMAD.U32 R18, RZ, RZ, UR7 ;  /* 0x00000007ff127e24 */ /* 0x003fe4000f8e00ff */
[----:B------:R-:W-:-:S05]  /*0c50*/  IMAD.SHL.U32 R16, R23, 0x4, RZ ;  /* 0x0000000417107824 */ /* 0x000fca00078e00ff */
[----:B------:R-:W-:-:S05]  /*0c60*/  LOP3.LUT R16, R16, R23, RZ, 0x3c, !PT ;  /* 0x0000001710107212 */ /* 0x000fca00078e3cff */
[----:B------:R-:W-:-:S05]  /*0c70*/  IMAD.SHL.U32 R9, R16, 0x8, RZ ;  /* 0x0000000810097824 */ /* 0x000fca00078e00ff */
[----:B------:R-:W-:-:S04]  /*0c80*/  LOP3.LUT R9, R9, R16, RZ, 0x3c, !PT ;  /* 0x0000001009097212 */ /* 0x000fc800078e3cff */
[----:B------:R-:W-:-:S04]  /*0c90*/  SHF.R.U32.HI R16, RZ, 0x5, R9 ;  /* 0x00000005ff107819 */ /* 0x000fc80000011609 */
[----:B------:R-:W-:-:S04]  /*0ca0*/  LOP3.LUT R16, R16, R9, RZ, 0x3c, !PT ;  /* 0x0000000910107212 */ /* 0x000fc800078e3cff */
[----:B------:R-:W-:-:S04]  /*0cb0*/  SHF.R.U32.HI R9, RZ, 0x7, R16 ;  /* 0x00000007ff097819 */ /* 0x000fc80000011610 */
[----:B------:R-:W-:-:S05]  /*0cc0*/  LOP3.LUT R9, R9, R16, RZ, 0x3c, !PT ;  /* 0x0000001009097212 */ /* 0x000fca00078e3cff */
[----:B------:R-:W-:-:S05]  /*0cd0*/  IMAD.SHL.U32 R16, R9, 0x800, RZ ;  /* 0x0000080009107824 */ /* 0x000fca00078e00ff */
[----:B------:R-:W-:-:S05]  /*0ce0*/  LOP3.LUT R16, R16, R9, RZ, 0x3c, !PT ;  /* 0x0000000910107212 */ /* 0x000fca00078e3cff */
[----:B------:R-:W-:-:S05]  /*0cf0*/  IMAD.SHL.U32 R9, R16, 0x2000, RZ ;  /* 0x0000200010097824 */ /* 0x000fca00078e00ff */
[----:B------:R-:W-:-:S04]  /*0d00*/  LOP3.LUT R9, R9, R16, RZ, 0x3c, !PT ;  /* 0x0000001009097212 */ /* 0x000fc800078e3cff */
[----:B------:R-:W-:-:S04]  /*0d10*/  SHF.R.U32.HI R16, RZ, 0x11, R9 ;  /* 0x00000011ff107819 */ /* 0x000fc80000011609 */
[----:B------:R-:W-:-:S05]  /*0d20*/  LOP3.LUT R16, R16, R9, RZ, 0x3c, !PT ;  /* 0x0000000910107212 */ /* 0x000fca00078e3cff */
[----:B------:R-:W-:-:S05]  /*0d30*/  IMAD.SHL.U32 R9, R16, 0x80000, RZ ;  /* 0x0008000010097824 */ /* 0x000fca00078e00ff */
[----:B------:R-:W-:-:S05]  /*0d40*/  LOP3.LUT R9, R9, R16, RZ, 0x3c, !PT ;  /* 0x0000001009097212 */ /* 0x000fca00078e3cff */
[----:B------:R-:W-:-:S04]  /*0d50*/  IMAD.IADD R20, R0, 0x1, R9 ;  /* 0x0000000100147824 */ /* 0x000fc800078e0209 */
[----:B------:R-:W-:-:S04]  /*0d60*/  IMAD.HI.U32 R9, R20, R11, RZ ;  /* 0x0000000b14097227 */ /* 0x000fc800078e00ff */
[----:B------:R-:W-:-:S04]  /*0d70*/  IMAD R18, R9, R18, UR7 ;  /* 0x0000000709127e24 */ /* 0x000fc8000f8e0212 */
[----:B------:R-:W-:-:S04]  /*0d80*/  IMAD.WIDE.U32 R18, R18, UR6, RZ ;  /* 0x0000000612127c25 */ /* 0x000fc8000f8e00ff */
[----:B------:R-:W-:-:S05]  /*0d90*/  VIADD R19, R19, UR5 ;  /* 0x0000000513137c36 */ /* 0x000fca0008000000 */
[--C-:B------:R-:W-:Y:S02]  /*0da0*/  SHF.R.U64 R18, R18, 0x1e, R19.reuse ;  /* 0x0000001e12127819 */ /* 0x100fe40000001213 */
[----:B------:R-:W-:Y:S02]  /*0db0*/  SHF.R.U32.HI R16, RZ, 0x1e, R19 ;  /* 0x0000001eff107819 */ /* 0x000fe40000011613 */
[----:B------:R-:W-:Y:S02]  /*0dc0*/  LOP3.LUT R18, R18, 0xfffffffc, RZ, 0xc0, !PT ;  /* 0xfffffffc12127812 */ /* 0x000fe400078ec0ff */
[----:B------:R-:W-:Y:S02]  /*0dd0*/  LOP3.LUT R16, R16, 0x3, RZ, 0xc0, !PT ;  /* 0x0000000310107812 */ /* 0x000fe400078ec0ff */
[----:B------:R-:W-:-:S04]  /*0de0*/  IADD3 R18, P0, PT, R18, UR8, RZ ;  /* 0x0000000812127c10 */ /* 0x000fc8000ff1e0ff */
[----:B------:R-:W-:-:S06]  /*0df0*/  IADD3.X R19, PT, PT, R16, UR9, RZ, P0, !PT ;  /* 0x0000000910137c10 */ /* 0x000fcc00087fe4ff */
[----:B------:R-:W2:Y:S01]  /*0e00*/  LDG.E R19, desc[UR12][R18.64] ;  /* 0x0000000c12137981 */ /* 0x000ea2000c1e1900 */
[----:B------:R-:W-:-:S05]  /*0e10*/  IMAD.WIDE.U32 R20, R20, R11, RZ ;  /* 0x0000000b14147225 */ /* 0x000fca00078e00ff */
[----:B------:R-:W-:-:S04]  /*0e20*/  SHF.R.U32.HI R21, RZ, 0x2, R21 ;  /* 0x00000002ff157819 */ /* 0x000fc80000011615 */
[----:B------:R-:W-:-:S04]  /*0e30*/  IADD3 R20, P0, P1, R21, UR10, R14 ;  /* 0x0000000a15147c10 */ /* 0x000fc8000f91e00e */
[----:B------:R-:W-:-:S05]  /*0e40*/  IADD3.X R21, PT, PT, RZ, UR11, R8, P0, P1 ;  /* 0x0000000bff157c10 */ /* 0x000fca00087e2408 */
[----:B------:R-:W3:Y:S01]  /*0e50*/  LDG.E.U8 R16, desc[UR12][R20.64] ;  /* 0x0000000c14107981 */ /* 0x000ee2000c1e1100 */
[----:B------:R-:W-:Y:S02]  /*0e60*/  IMAD.SHL.U32 R9, R9, 0x2, RZ ;  /* 0x0000000209097824 */ /* 0x000fe400078e00ff */
[----:B------:R-:W-:-:S03]  /*0e70*/  IMAD.MOV.U32 R25, RZ, RZ, 0x1 ;  /* 0x00000001ff197424 */ /* 0x000fc600078e00ff */
[----:B------:R-:W-:-:S04]  /*0e80*/  LOP3.LUT R9, R9, 0x6, RZ, 0xc0, !PT ;  /* 0x0000000609097812 */ /* 0x000fc800078ec0ff */
[----:B------:R-:W-:Y:S01]  /*0e90*/  ISETP.GT.U32.AND P0, PT, R9, 0xffff, PT ;  /* 0x0000ffff0900780c */ /* 0x000fe20003f04070 */
[----:B--2---:R-:W-:-:S04]  /*0ea0*/  IMAD.IADD R22, R19, 0x1, -R0 ;  /* 0x0000000113167824 */ /* 0x004fc800078e0a00 */
[----:B------:R-:W-:-:S05]  /*0eb0*/  IMAD.SHL.U32 R23, R22, 0x4, RZ ;  /* 0x0000000416177824 */ /* 0x000fca00078e00ff */
[----:B------:R-:W-:-:S05]  /*0ec0*/  LOP3.LUT R23, R23, R22, RZ, 0x3c, !PT ;  /* 0x0000001617177212 */ /* 0x000fca00078e3cff */
[----:B------:R-:W-:-:S05]  /*0ed0*/  IMAD.SHL.U32 R22, R23, 0x8, RZ ;  /* 0x0000000817167824 */ /* 0x000fca00078e00ff */
[----:B------:R-:W-:-:S04]  /*0ee0*/  LOP3.LUT R22, R22, R23, RZ, 0x3c, !PT ;  /* 0x0000001716167212 */ /* 0x000fc800078e3cff */
[----:B------:R-:W-:-:S04]  /*0ef0*/  SHF.R.U32.HI R19, RZ, 0x5, R22 ;  /* 0x00000005ff137819 */ /* 0x000fc80000011616 */
[----:B------:R-:W-:Y:S02]  /*0f00*/  LOP3.LUT R19, R19, R22, RZ, 0x3c, !PT ;  /* 0x0000001613137212 */ /* 0x000fe400078e3cff */
[----:B------:R-:W-:Y:S02]  /*0f10*/  SEL R22, R9, 0xffff, !P0 ;  /* 0x0000ffff09167807 */ /* 0x000fe40004000000 */
[----:B------:R-:W-:Y:S02]  /*0f20*/  SHF.R.U32.HI R18, RZ, 0x7, R19 ;  /* 0x00000007ff127819 */ /* 0x000fe40000011613 */
[----:B------:R-:W-:Y:S02]  /*0f30*/  LOP3.LUT R22, R22, 0xffff, RZ, 0xc0, !PT ;  /* 0x0000ffff16167812 */ /* 0x000fe400078ec0ff */
        /* <DEDUP_REMOVED lines=10> */
[----:B------:R-:W-:-:S05]  /*0fe0*/  IMAD.WIDE.U32 R18, R24, R11, RZ ;  /* 0x0000000b18127225 */ /* 0x000fca00078e00ff */
[----:B------:R-:W-:Y:S02]  /*0ff0*/  SHF.R.U32.HI R23, RZ, 0x2, R19 ;  /* 0x00000002ff177819 */ /* 0x000fe40000011613 */
[----:B------:R-:W-:Y:S02]  /*1000*/  SHF.L.U32 R19, R25, R22, RZ ;  /* 0x0000001619137219 */ /* 0x000fe400000006ff */
[----:B------:R-:W-:Y:S02]  /*1010*/  IADD3 R18, P0, P1, R23, UR10, R14 ;  /* 0x0000000a17127c10 */ /* 0x000fe4000f91e00e */
[----:B---3--:R-:W-:Y:S01]  /*1020*/  LOP3.LUT R29, R16, R19, RZ, 0xfc, !PT ;  /* 0x00000013101d7212 */ /* 0x008fe200078efcff */
[----:B------:R-:W-:Y:S01]  /*1030*/  IMAD.HI.U32 R27, R24, R11, RZ ;  /* 0x0000000b181b7227 */ /* 0x000fe200078e00ff */
[----:B------:R-:W-:Y:S01]  /*1040*/  IADD3.X R19, PT, PT, RZ, UR11, R8, P0, P1 ;  /* 0x0000000bff137c10 */ /* 0x000fe200087e2408 */
[----:B------:R-:W0:Y:S02]  /*1050*/  LDC.64 R22, c[0x0][0x390] ;  /* 0x0000e400ff167b82 */ /* 0x000e240000000a00 */
[----:B------:R1:W-:Y:S04]  /*1060*/  STG.E.U8 desc[UR12][R20.64], R29 ;  /* 0x0000001d14007986 */ /* 0x0003e8000c10110c */
[----:B------:R-:W2:Y:S01]  /*1070*/  LDG.E.U8 R26, desc[UR12][R18.64] ;  /* 0x0000000c121a7981 */ /* 0x000ea2000c1e1100 */
[----:B------:R-:W-:-:S04]  /*1080*/  IMAD.U32 R28, RZ, RZ, UR7 ;  /* 0x00000007ff1c7e24 */ /* 0x000fc8000f8e00ff */
[C---:B------:R-:W-:Y:S02]  /*1090*/  IMAD R24, R27.reuse, R28, UR7 ;  /* 0x000000071b187e24 */ /* 0x040fe4000f8e021c */
[----:B-1----:R-:W-:Y:S02]  /*10a0*/  IMAD.SHL.U32 R20, R27, 0x2, RZ ;  /* 0x000000021b147824 */ /* 0x002fe400078e00ff */
[----:B------:R-:W-:-:S03]  /*10b0*/  IMAD.WIDE.U32 R24, R24, UR6, RZ ;  /* 0x0000000618187c25 */ /* 0x000fc6000f8e00ff */
[----:B------:R-:W-:Y:S01]  /*10c0*/  LOP3.LUT R20, R20, 0x6, RZ, 0xc0, !PT ;  /* 0x0000000614147812 */ /* 0x000fe200078ec0ff */
[----:B------:R-:W-:-:S03]  /*10d0*/  IMAD.MOV.U32 R24, RZ, RZ, RZ ;  /* 0x000000ffff187224 */ /* 0x000fc600078e00ff */
[C---:B------:R-:W-:Y:S02]  /*10e0*/  ISETP.GT.U32.AND P0, PT, R20.reuse, 0xffff, PT ;  /* 0x0000ffff1400780c */ /* 0x040fe40003f04070 */
[----:B------:R-:W-:Y:S02]  /*10f0*/  IADD3 R25, PT, PT, R25, UR6, R24 ;  /* 0x0000000619197c10 */ /* 0x000fe4000fffe018 */
[----:B------:R-:W-:Y:S01]  /*1100*/  SEL R21, R20, 0xffff, !P0 ;  /* 0x0000ffff14157807 */ /* 0x000fe20004000000 */
[----:B------:R-:W-:Y:S02]  /*1110*/  IMAD.MOV.U32 R24, RZ, RZ, 0x2 ;  /* 0x00000002ff187424 */ /* 0x000fe400078e00ff */
[----:B0-----:R-:W-:Y:S01]  /*1120*/  IMAD.WIDE.U32 R22, R25, 0x4, R22 ;  /* 0x0000000419167825 */ /* 0x001fe200078e0016 */
[----:B------:R-:W-:-:S04]  /*1130*/  LOP3.LUT R21, R21, 0xffff, RZ, 0xc0, !PT ;  /* 0x0000ffff15157812 */ /* 0x000fc800078ec0ff */
[----:B------:R-:W-:Y:S01]  /*1140*/  SHF.L.U32 R21, R24, R21, RZ ;  /* 0x0000001518157219 */ /* 0x000fe200000006ff */
[----:B------:R1:W5:Y:S01]  /*1150*/  LDG.E R23, desc[UR12][R22.64] ;  /* 0x0000000c16177981 */ /* 0x000362000c1e1900 */
[----:B------:R-:W-:Y:S01]  /*1160*/  UIADD3 UR4, UPT, UPT, UR4, 0x2, URZ ;  /* 0x0000000204047890 */ /* 0x000fe2000fffe0ff */
[----:B------:R-:W-:-:S03]  /*1170*/  LOP3.LUT R16, R16, 0xffffff00, RZ, 0xcf, !PT ;  /* 0xffffff0010107812 */ /* 0x000fc600078ecfff */
[----:B------:R-:W-:Y:S01]  /*1180*/  UISETP.NE.AND UP0, UPT, UR4, UR17, UPT ;  /* 0x000000110400728c */ /* 0x000fe2000bf05270 */
[----:B------:R-:W-:-:S04]  /*1190*/  SHF.R.U32.HI R16, RZ, R9, R16 ;  /* 0x00000009ff107219 */ /* 0x000fc80000011610 */
[----:B------:R-:W-:Y:S02]  /*11a0*/  LOP3.LUT R16, R16, 0x1, RZ, 0xc0, !PT ;  /* 0x0000000110107812 */ /* 0x000fe400078ec0ff */
[C---:B--2---:R-:W-:Y:S02]  /*11b0*/  LOP3.LUT R25, R26.reuse, R21, RZ, 0xfc, !PT ;  /* 0x000000151a197212 */ /* 0x044fe400078efcff */
[----:B------:R-:W-:-:S03]  /*11c0*/  LOP3.LUT R21, R26, 0xffffff00, RZ, 0xcf, !PT ;  /* 0xffffff001a157812 */ /* 0x000fc600078ecfff */
[----:B------:R1:W-:Y:S01]  /*11d0*/  STG.E.U8 desc[UR12][R18.64], R25 ;  /* 0x0000001912007986 */ /* 0x0003e2000c10110c */
[----:B------:R-:W-:-:S04]  /*11e0*/  SHF.R.U32.HI R21, RZ, R20, R21 ;  /* 0x00000014ff157219 */ /* 0x000fc80000011615 */
[----:B------:R-:W-:-:S04]  /*11f0*/  LOP3.LUT R21, R21, 0x1, RZ, 0xc0, !PT ;  /* 0x0000000115157812 */ /* 0x000fc800078ec0ff */
[----:B------:R-:W-:Y:S01]  /*1200*/  IADD3 R7, PT, PT, R21, R16, R7 ;  /* 0x0000001015077210 */ /* 0x000fe20007ffe007 */
[----:B------:R-:W-:Y:S06]  /*1210*/  BRA.U UP0, `(.L_x_13) ;  /* 0xfffffff900807547 */ /* 0x000fec000b83ffff */
[----:B------:R-:W2:Y:S02]  /*1220*/  ATOMG.E.OR.STRONG.GPU PT, R9, desc[UR12][R2.64], RZ ;  /* 0x800000ff020979a8 */ /* 0x000ea4000b1ef10c */
[----:B--2---:R-:W-:-:S13]  /*1230*/  ISETP.GT.AND P0, PT, R9, R4, PT ;  /* 0x000000040900720c */ /* 0x004fda0003f04270 */
[----:B------:R-:W-:Y:S05]  /*1240*/  @P0 EXIT ;  /* 0x000000000000094d */ /* 0x000fea0003800000 */
[----:B------:R-:W-:Y:S01]  /*1250*/  ISETP.NE.AND P0, PT, R7, UR17, PT ;  /* 0x0000001107007c0c */ /* 0x000fe2000bf05270 */
[----:B------:R-:W-:-:S12]  /*1260*/  BSSY.RECONVERGENT B0, `(.L_x_14) ;  /* 0x0000043000007945 */ /* 0x000fd80003800200 */
[----:B------:R-:W-:Y:S05]  /*1270*/  @!P0 BRA `(.L_x_15) ;  /* 0x0000000400048947 */ /* 0x000fea0003800000 */
[----:B------:R-:W2:Y:S02]  /*1280*/  ATOMG.E.OR.STRONG.GPU PT, R3, desc[UR12][R2.64], RZ ;  /* 0x800000ff020379a8 */ /* 0x000ea4000b1ef10c */
[----:B--2---:R-:W-:-:S13]  /*1290*/  ISETP.GT.AND P0, PT, R3, R4, PT ;  /* 0x000000040300720c */ /* 0x004fda0003f04270 */
[----:B------:R-:W-:Y:S05]  /*12a0*/  @P0 EXIT ;  /* 0x000000000000094d */ /* 0x000fea0003800000 */
[----:B------:R-:W-:-:S07]  /*12b0*/  IMAD.MOV.U32 R7, RZ, RZ, RZ ;  /* 0x000000ffff077224 */ /* 0x000fce00078e00ff */
.L_x_19:
[----:B------:R-:W0:Y:S02]  /*12c0*/  LDC.64 R2, c[0x0][0x390] ;  /* 0x0000e400ff027b82 */ /* 0x000e240000000a00 */
[----:B0-----:R-:W-:-:S06]  /*12d0*/  IMAD.WIDE.U32 R2, R7, 0x4, R2 ;  /* 0x0000000407027825 */ /* 0x001fcc00078e0002 */
[----:B------:R-:W2:Y:S01]  /*12e0*/  LDG.E R3, desc[UR12][R2.64] ;  /* 0x0000000c02037981 */ /* 0x000ea2000c1e1900 */
[----:B------:R-:W-:Y:S01]  /*12f0*/  BSSY.RELIABLE B1, `(.L_x_16) ;  /* 0x0000035000017945 */ /* 0x000fe20003800100 */
[----:B-1----:R-:W-:Y:S02]  /*1300*/  IMAD.MOV.U32 R22, RZ, RZ, RZ ;  /* 0x000000ffff167224 */ /* 0x002fe400078e00ff */
[----:B--2---:R-:W-:-:S04]  /*1310*/  IMAD.IADD R9, R3, 0x1, -R0 ;  /* 0x0000000103097824 */ /* 0x004fc800078e0a00 */
        /* <DEDUP_REMOVED lines=11> */
[----:B------:R-:W-:Y:S02]  /*13d0*/  LOP3.LUT R16, R3, R16, RZ, 0x3c, !PT ;  /* 0x0000001003107212 */ /* 0x000fe400078e3cff */
[----:B------:R-:W0:Y:S02]  /*13e0*/  LDC.64 R2, c[0x0][0x390] ;  /* 0x0000e400ff027b82 */ /* 0x000e240000000a00 */
[----:B------:R-:W-:-:S04]  /*13f0*/  SHF.R.U32.HI R9, RZ, 0x11, R16 ;  /* 0x00000011ff097819 */ /* 0x000fc80000011610 */
[----:B------:R-:W-:-:S05]  /*1400*/  LOP3.LUT R9, R9, R16, RZ, 0x3c, !PT ;  /* 0x0000001009097212 */ /* 0x000fca00078e3cff */
[----:B------:R-:W-:-:S05]  /*1410*/  IMAD.SHL.U32 R16, R9, 0x80000, RZ ;  /* 0x0008000009107824 */ /* 0x000fca00078e00ff */
[----:B------:R-:W-:-:S05]  /*1420*/  LOP3.LUT R9, R16, R9, RZ, 0x3c, !PT ;  /* 0x0000000910097212 */ /* 0x000fca00078e3cff */
[----:B------:R-:W-:-:S04]  /*1430*/  IMAD.IADD R18, R0, 0x1, R9 ;  /* 0x0000000100127824 */ /* 0x000fc800078e0209 */
[----:B------:R-:W-:-:S07]  /*1440*/  IMAD.WIDE.U32 R18, R18, R11, RZ ;  /* 0x0000000b12127225 */ /* 0x000fce00078e00ff */
.L_x_17:
[----:B------:R-:W-:-:S04]  /*1450*/  VIADD R21, R22, UR6 ;  /* 0x0000000616157c36 */ /* 0x000fc80008000000 */
[----:B0-----:R-:W-:-:S06]  /*1460*/  IMAD.WIDE.U32 R20, R21, 0x4, R2 ;  /* 0x0000000415147825 */ /* 0x001fcc00078e0002 */
[----:B------:R-:W2:Y:S02]  /*1470*/  LDG.E R21, desc[UR12][R20.64] ;  /* 0x0000000c14157981 */ /* 0x000ea4000c1e1900 */
        /* <DEDUP_REMOVED lines=18> */
[----:B------:R-:W-:-:S03]  /*15a0*/  IMAD.WIDE.U32 R20, R20, R11, RZ ;  /* 0x0000000b14147225 */ /* 0x000fc600078e00ff */
[----:B------:R-:W-:Y:S02]  /*15b0*/  LOP3.LUT R9, R20, R18, RZ, 0x3c, !PT ;  /* 0x0000001214097212 */ /* 0x000fe400078e3cff */
[----:B------:R-:W-:Y:S02]  /*15c0*/  LOP3.LUT R20, R21, R19, RZ, 0x3c, !PT ;  /* 0x0000001315147212 */ /* 0x000fe400078e3cff */
[----:B------:R-:W-:-:S04]  /*15d0*/  ISETP.GE.U32.AND P0, PT, R9, RZ, PT ;  /* 0x000000ff0900720c */ /* 0x000fc80003f06070 */
[----:B------:R-:W-:-:S13]  /*15e0*/  ISETP.GE.U32.AND.EX P0, PT, R20, 0x1, PT, P0 ;  /* 0x000000011400780c */ /* 0x000fda0003f06100 */
[----:B------:R-:W-:Y:S05]  /*15f0*/  @!P0 BREAK.RELIABLE B1 ;  /* 0x0000000000018942 */ /* 0x000fea0003800100 */
[----:B------:R-:W-:Y:S05]  /*1600*/  @!P0 BRA `(.L_x_15) ;  /* 0x0000000000208947 */ /* 0x000fea0003800000 */
[----:B------:R-:W-:-:S05]  /*1610*/  VIADD R22, R22, 0x1 ;  /* 0x0000000116167836 */ /* 0x000fca0000000000 */
[----:B------:R-:W-:-:S13]  /*1620*/  ISETP.NE.AND P0, PT, R22, UR6, PT ;  /* 0x0000000616007c0c */ /* 0x000fda000bf05270 */
[----:B------:R-:W-:Y:S05]  /*1630*/  @P0 BRA `(.L_x_17) ;  /* 0xfffffffc00840947 */ /* 0x000fea000383ffff */
[----:B------:R-:W-:Y:S05]  /*1640*/  BSYNC.RELIABLE B1 ;  /* 0x0000000000017941 */ /* 0x000fea0003800100 */
.L_x_16:
[----:B------:R-:W-:-:S05]  /*1650*/  VIADD R7, R7, 0x1 ;  /* 0x0000000107077836 */ /* 0x000fca0000000000 */
[----:B------:R-:W-:-:S13]  /*1660*/  ISETP.NE.AND P0, PT, R7, UR6, PT ;  /* 0x0000000607007c0c */ /* 0x000fda000bf05270 */
[----:B------:R-:W-:Y:S05]  /*1670*/  @!P0 BRA `(.L_x_18) ;  /* 0x0000000c00c88947 */ /* 0x000fea0003800000 */
[----:B------:R-:W-:Y:S05]  /*1680*/  BRA `(.L_x_19) ;  /* 0xfffffffc000c7947 */ /* 0x000fea000383ffff */
.L_x_15:
[----:B------:R-:W-:Y:S05]  /*1690*/  BSYNC.RECONVERGENT B0 ;  /* 0x0000000000007941 */ /* 0x000fea0003800200 */
.L_x_14:
[----:B------:R-:W-:-:S13]  /*16a0*/  ISETP.GE.U32.AND P0, PT, R6, 0x4, PT ;  /* 0x000000040600780c */ /* 0x000fda0003f06070 */
[----:B------:R-:W-:Y:S05]  /*16b0*/  @!P0 BRA `(.L_x_20) ;  /* 0x0000000000d08947 */ /* 0x000fea0003800000 */
[----:B------:R-:W-:Y:S02]  /*16c0*/  VIADD R0, R13, 0xffffffff ;  /* 0xffffffff0d007836 */ /* 0x000fe40000000000 */
[----:B------:R-:W-:-:S03]  /*16d0*/  IMAD.MOV.U32 R7, RZ, RZ, RZ ;  /* 0x000000ffff077224 */ /* 0x000fc600078e00ff */
[----:B------:R-:W-:-:S13]  /*16e0*/  ISETP.GE.U32.AND P0, PT, R0, 0x7, PT ;  /* 0x000000070000780c */ /* 0x000fda0003f06070 */
[----:B------:R-:W-:Y:S05]  /*16f0*/  @!P0 BRA `(.L_x_21) ;  /* 0x00000000004c8947 */ /* 0x000fea0003800000 */
[----:B------:R-:W-:Y:S01]  /*1700*/  BSSY.RECONVERGENT B0, `(.L_x_22) ;  /* 0x0000011000007945 */ /* 0x000fe20003800200 */
[----:B------:R-:W-:Y:S01]  /*1710*/  IMAD.MOV.U32 R7, RZ, RZ, RZ ;  /* 0x000000ffff077224 */ /* 0x000fe200078e00ff */
[----:B------:R-:W-:-:S07]  /*1720*/  LOP3.LUT R0, R13, 0x3ffffff8, RZ, 0xc0, !PT ;  /* 0x3ffffff80d007812 */ /* 0x000fce00078ec0ff */
.L_x_23:
[----:B0-----:R-:W0:Y:S02]  /*1730*/  LDCU.64 UR4, c[0x0][0x380] ;  /* 0x00007000ff0477ac */ /* 0x001e240008000a00 */
[----:B0-----:R-:W-:Y:S01]  /*1740*/  IADD3 R2, P0, P1, R14, UR4, R7 ;  /* 0x000000040e027c10 */ /* 0x001fe2000f91e007 */
[----:B------:R-:W-:-:S03]  /*1750*/  VIADD R7, R7, 0x8 ;  /* 0x0000000807077836 */ /* 0x000fc60000000000 */
[----:B------:R-:W-:Y:S02]  /*1760*/  IADD3.X R3, PT, PT, R8, UR5, RZ, P0, P1 ;  /* 0x0000000508037c10 */ /* 0x000fe400087e24ff */
[----:B------:R-:W-:-:S03]  /*1770*/  ISETP.NE.AND P0, PT, R7, R0, PT ;  /* 0x000000000700720c */ /* 0x000fc60003f05270 */
[----:B------:R0:W-:Y:S04]  /*1780*/  STG.E.U8 desc[UR12][R2.64], RZ ;  /* 0x000000ff02007986 */ /* 0x0001e8000c10110c */
        /* <DEDUP_REMOVED lines=8> */
[----:B------:R-:W-:Y:S05]  /*1810*/  BSYNC.RECONVERGENT B0 ;  /* 0x0000000000007941 */ /* 0x000fea0003800200 */
.L_x_22:
[----:B------:R-:W-:-:S07]  /*1820*/  IMAD.MOV.U32 R7, RZ, RZ, R0 ;  /* 0x000000ffff077224 */ /* 0x000fce00078e0000 */
.L_x_21:
[----:B------:R-:W-:-:S13]  /*1830*/  LOP3.LUT P0, RZ, R6, 0x1c, RZ, 0xc0, !PT ;  /* 0x0000001c06ff7812 */ /* 0x000fda000780c0ff */
[----:B------:R-:W-:Y:S05]  /*1840*/  @!P0 BRA `(.L_x_20) ;  /* 0x00000000006c8947 */ /* 0x000fea0003800000 */
[----:B------:R-:W-:-:S05]  /*1850*/  LOP3.LUT R0, R13, 0x7, RZ, 0xc0, !PT ;  /* 0x000000070d007812 */ /* 0x000fca00078ec0ff */
[----:B------:R-:W-:-:S05]  /*1860*/  VIADD R0, R0, 0xffffffff ;  /* 0xffffffff00007836 */ /* 0x000fca0000000000 */
[----:B------:R-:W-:Y:S02]  /*1870*/  ISETP.GE.U32.AND P1, PT, R0, 0x3, PT ;  /* 0x000000030000780c */ /* 0x000fe40003f26070 */
[----:B------:R-:W-:-:S11]  /*1880*/  LOP3.LUT P0, R0, R6, 0xc, RZ, 0xc0, !PT ;  /* 0x0000000c06007812 */ /* 0x000fd6000780c0ff */
        /* <DEDUP_REMOVED lines=9> */
.L_x_24:
[----:B------:R-:W-:Y:S05]  /*1920*/  @!P0 BRA `(.L_x_20) ;  /* 0x0000000000348947 */ /* 0x000fea0003800000 */
[----:B------:R-:W-:Y:S02]  /*1930*/  LOP3.LUT P0, RZ, R6, 0x4, RZ, 0xc0, !PT ;  /* 0x0000000406ff7812 */ /* 0x000fe4000780c0ff */
[----:B------:R-:W-:-:S11]  /*1940*/  ISETP.NE.AND P1, PT, R0, 0x4, PT ;  /* 0x000000040000780c */ /* 0x000fd60003f25270 */
[----:B0-2---:R-:W0:Y:S02]  /*1950*/  @P0 LDC.64 R2, c[0x0][0x380] ;  /* 0x0000e000ff020b82 */ /* 0x005e240000000a00 */
[----:B------:R-:W-:Y:S05]  /*1960*/  @!P1 BRA `(.L_x_25) ;  /* 0x0000000000189947 */ /* 0x000fea0003800000 */
[----:B------:R-:W1:Y:S02]  /*1970*/  LDCU.64 UR4, c[0x0][0x380] ;  /* 0x00007000ff0477ac */ /* 0x000e640008000a00 */
[----:B-1----:R-:W-:Y:S01]  /*1980*/  IADD3 R18, P1, P2, R14, UR4, R7 ;  /* 0x000000040e127c10 */ /* 0x002fe2000fa3e007 */
[----:B------:R-:W-:-:S03]  /*1990*/  VIADD R7, R7, 0x2 ;  /* 0x0000000207077836 */ /* 0x000fc60000000000 */
[----:B------:R-:W-:-:S05]  /*19a0*/  IADD3.X R19, PT, PT, R8, UR5, RZ, P1, P2 ;  /* 0x0000000508137c10 */ /* 0x000fca0008fe44ff */
[----:B------:R2:W-:Y:S04]  /*19b0*/  STG.E.U8 desc[UR12][R18.64], RZ ;  /* 0x000000ff12007986 */ /* 0x0005e8000c10110c */
[----:B------:R2:W-:Y:S02]  /*19c0*/  STG.E.U8 desc[UR12][R18.64+0x1], RZ ;  /* 0x000001ff12007986 */ /* 0x0005e4000c10110c */
.L_x_25:
[----:B0-----:R-:W-:-:S04]  /*19d0*/  @P0 IADD3 R2, P1, P2, R14, R2, R7 ;  /* 0x000000020e020210 */ /* 0x001fc80007a3e007 */
[----:B------:R-:W-:-:S05]  /*19e0*/  @P0 IADD3.X R3, PT, PT, R8, R3, RZ, P1, P2 ;  /* 0x0000000308030210 */ /* 0x000fca0000fe44ff */
[----:B------:R3:W-:Y:S04]  /*19f0*/  @P0 STG.E.U8 desc[UR12][R2.64], RZ ;  /* 0x000000ff02000986 */ /* 0x0007e8000c10110c */
.L_x_20:
[----:B------:R-:W-:Y:S01]  /*1a00*/  IMAD.IADD R17, R10, 0x1, R17 ;  /* 0x000000010a117824 */ /* 0x000fe200078e0211 */
[----:B0-23--:R-:W-:-:S06]  /*1a10*/  CS2R R2, SR_CLOCKLO ;  /* 0x0000000000027805 */ /* 0x00dfcc0000015000 */
        /* <DEDUP_REMOVED lines=12> */
[----:B-1---5:R-:W-:Y:S05]  /*1ae0*/  CALL.REL.NOINC `($__internal_1_$__cuda_sm3x_div_rn_noftz_f32_slowpath) ;  /* 0x0000001000e07944 */ /* 0x022fea0003c00000 */
.L_x_26:
[----:B------:R-:W-:-:S13]  /*1af0*/  FSETP.GEU.AND P0, PT, R0, UR16, PT ;  /* 0x0000001000007c0b */ /* 0x000fda000bf0e000 */
[----:B------:R-:W-:Y:S05]  /*1b00*/  @!P0 BRA `(.L_x_27) ;  /* 0xfffffff000148947 */ /* 0x000fea000383ffff */
[----:B------:R-:W-:Y:S05]  /*1b10*/  EXIT ;  /* 0x000000000000794d */ /* 0x000fea0003800000 */
.L_x_1:
[----:B------:R-:W-:-:S09]  /*1b20*/  UISETP.NE.AND UP0, UPT, UR6, URZ, UPT ;  /* 0x000000ff0600728c */ /* 0x000fd2000bf05270 */
[----:B------:R-:W-:Y:S05]  /*1b30*/  BRA.U UP0, `(.L_x_28) ;  /* 0x0000000100147547 */ /* 0x000fea000b800000 */
[----:B------:R-:W0:Y:S02]  /*1b40*/  LDC.64 R2, c[0x4][RZ] ;  /* 0x01000000ff027b82 */ /* 0x000e240000000a00 */
[----:B0-----:R-:W2:Y:S02]  /*1b50*/  ATOMG.E.OR.STRONG.GPU PT, R3, desc[UR12][R2.64], RZ ;  /* 0x800000ff020379a8 */ /* 0x001ea4000b1ef10c */
[----:B--2---:R-:W-:-:S13]  /*1b60*/  ISETP.GT.AND P0, PT, R3, R4, PT ;  /* 0x000000040300720c */ /* 0x004fda0003f04270 */
[----:B------:R-:W-:Y:S05]  /*1b70*/  @P0 EXIT ;  /* 0x000000000000094d */ /* 0x000fea0003800000 */
[----:B------:R-:W-:Y:S05]  /*1b80*/  BRA `(.L_x_18) ;  /* 0x0000000800847947 */ /* 0x000fea0003800000 */
.L_x_28:
[----:B------:R-:W-:-:S13]  /*1b90*/  ISETP.GT.U32.AND P0, PT, R6, 0x3, PT ;  /* 0x000000030600780c */ /* 0x000fda0003f04070 */
[----:B------:R-:W-:Y:S05]  /*1ba0*/  @P0 BRA `(.L_x_29) ;  /* 0x0000000400600947 */ /* 0x000fea0003800000 */
.L_x_36:
[----:B------:R-:W0:Y:S01]  /*1bb0*/  LDC.64 R2, c[0x4][RZ] ;  /* 0x01000000ff027b82 */ /* 0x000e220000000a00 */
[----:B------:R-:W-:Y:S05]  /*1bc0*/  YIELD ;  /* 0x0000000000007946 */ /* 0x000fea0003800000 */
[----:B0-----:R-:W2:Y:S02]  /*1bd0*/  ATOMG.E.OR.STRONG.GPU PT, R3, desc[UR12][R2.64], RZ ;  /* 0x800000ff020379a8 */ /* 0x001ea4000b1ef10c */
[----:B--2---:R-:W-:-:S13]  /*1be0*/  ISETP.GT.AND P0, PT, R3, R4, PT ;  /* 0x000000040300720c */ /* 0x004fda0003f04270 */
[----:B------:R-:W-:Y:S05]  /*1bf0*/  @P0 EXIT ;  /* 0x000000000000094d */ /* 0x000fea0003800000 */
[----:B------:R-:W-:Y:S01]  /*1c00*/  BSSY.RECONVERGENT B0, `(.L_x_30) ;  /* 0x0000040000007945 */ /* 0x000fe20003800200 */
[----:B------:R-:W-:Y:S01]  /*1c10*/  LOP3.LUT R0, R17, R12, RZ, 0x3c, !PT ;  /* 0x0000000c11007212 */ /* 0x000fe200078e3cff */
[----:B------:R-:W-:-:S07]  /*1c20*/  IMAD.MOV.U32 R2, RZ, RZ, RZ ;  /* 0x000000ffff027224 */ /* 0x000fce00078e00ff */
.L_x_34:
[----:B------:R-:W0:Y:S02]  /*1c30*/  LDC.64 R6, c[0x0][0x390] ;  /* 0x0000e400ff067b82 */ /* 0x000e240000000a00 */
[----:B0-----:R-:W-:-:S06]  /*1c40*/  IMAD.WIDE.U32 R6, R2, 0x4, R6 ;  /* 0x0000000402067825 */ /* 0x001fcc00078e0006 */
[----:B------:R-:W2:Y:S01]  /*1c50*/  LDG.E R7, desc[UR12][R6.64] ;  /* 0x0000000c06077981 */ /* 0x000ea2000c1e1900 */
[----:B------:R-:W-:Y:S01]  /*1c60*/  BSSY.RELIABLE B1, `(.L_x_31) ;  /* 0x0000035000017945 */ /* 0x000fe20003800100 */
[----:B------:R-:W-:Y:S02]  /*1c70*/  IMAD.MOV.U32 R13, RZ, RZ, RZ ;  /* 0x000000ffff0d7224 */ /* 0x000fe400078e00ff */
[----:B--2---:R-:W-:Y:S02]  /*1c80*/  IMAD.IADD R3, R7, 0x1, -R0 ;  /* 0x0000000107037824 */ /* 0x004fe400078e0a00 */
[----:B------:R-:W0:Y:S02]  /*1c90*/  LDC.64 R6, c[0x0][0x390] ;  /* 0x0000e400ff067b82 */ /* 0x000e240000000a00 */
        /* <DEDUP_REMOVED lines=17> */
[----:B0-----:R-:W-:-:S07]  /*1db0*/  IMAD.WIDE.U32 R8, R8, R11, RZ ;  /* 0x0000000b08087225 */ /* 0x001fce00078e00ff */
.L_x_33:
[----:B------:R-:W-:-:S04]  /*1dc0*/  VIADD R15, R13, UR6 ;  /* 0x000000060d0f7c36 */ /* 0x000fc80008000000 */
[----:B------:R-:W-:-:S06]  /*1dd0*/  IMAD.WIDE.U32 R14, R15, 0x4, R6 ;  /* 0x000000040f0e7825 */ /* 0x000fcc00078e0006 */
        /* <DEDUP_REMOVED lines=30> */
.L_x_31:
[----:B------:R-:W-:-:S05]  /*1fc0*/  VIADD R2, R2, 0x1 ;  /* 0x0000000102027836 */ /* 0x000fca0000000000 */
[----:B------:R-:W-:-:S13]  /*1fd0*/  ISETP.NE.AND P0, PT, R2, UR6, PT ;  /* 0x0000000602007c0c */ /* 0x000fda000bf05270 */
[----:B------:R-:W-:Y:S05]  /*1fe0*/  @!P0 BRA `(.L_x_18) ;  /* 0x00000004006c8947 */ /* 0x000fea0003800000 */
[----:B------:R-:W-:Y:S05]  /*1ff0*/  BRA `(.L_x_34) ;  /* 0xfffffffc000c7947 */ /* 0x000fea000383ffff */
.L_x_32:
[----:B------:R-:W-:Y:S05]  /*2000*/  BSYNC.RECONVERGENT B0 ;  /* 0x0000000000007941 */ /* 0x000fea0003800200 */
.L_x_30:
[----:B------:R-:W-:Y:S01]  /*2010*/  IMAD.IADD R17, R10, 0x1, R17 ;  /* 0x000000010a117824 */ /* 0x000fe200078e0211 */
        /* <DEDUP_REMOVED lines=14> */
.L_x_35:
[----:B------:R-:W-:-:S13]  /*2100*/  FSETP.GEU.AND P0, PT, R0, UR16, PT ;  /* 0x0000001000007c0b */ /* 0x000fda000bf0e000 */
[----:B------:R-:W-:Y:S05]  /*2110*/  @!P0 BRA `(.L_x_36) ;  /* 0xfffffff800a48947 */ /* 0x000fea000383ffff */
[----:B------:R-:W-:Y:S05]  /*2120*/  EXIT ;  /* 0x000000000000794d */ /* 0x000fea0003800000 */
.L_x_29:
[C---:B------:R-:W-:Y:S02]  /*2130*/  LOP3.LUT R18, R13.reuse, 0x7, RZ, 0xc0, !PT ;  /* 0x000000070d127812 */ /* 0x040fe400078ec0ff */
[----:B------:R-:W-:-:S03]  /*2140*/  LOP3.LUT R16, R13, 0x3ffffff8, RZ, 0xc0, !PT ;  /* 0x3ffffff80d107812 */ /* 0x000fc600078ec0ff */
[----:B------:R-:W-:-:S07]  /*2150*/  VIADD R18, R18, 0xffffffff ;  /* 0xffffffff12127836 */ /* 0x000fce0000000000 */
.L_x_48:
[----:B------:R-:W0:Y:S01]  /*2160*/  LDC.64 R2, c[0x4][RZ] ;  /* 0x01000000ff027b82 */ /* 0x000e220000000a00 */
[----:B------:R-:W-:Y:S05]  /*2170*/  YIELD ;  /* 0x0000000000007946 */ /* 0x000fea0003800000 */
[----:B0-2---:R-:W2:Y:S02]  /*2180*/  ATOMG.E.OR.STRONG.GPU PT, R3, desc[UR12][R2.64], RZ ;  /* 0x800000ff020379a8 */ /* 0x005ea4000b1ef10c */
[----:B--2---:R-:W-:-:S13]  /*2190*/  ISETP.GT.AND P0, PT, R3, R4, PT ;  /* 0x000000040300720c */ /* 0x004fda0003f04270 */
[----:B-1----:R-:W-:Y:S05]  /*21a0*/  @P0 EXIT ;  /* 0x000000000000094d */ /* 0x002fea0003800000 */
[----:B------:R-:W-:Y:S01]  /*21b0*/  BSSY.RECONVERGENT B0, `(.L_x_37) ;  /* 0x000004a000007945 */ /* 0x000fe20003800200 */
[----:B------:R-:W-:Y:S01]  /*21c0*/  LOP3.LUT R0, R17, R12, RZ, 0x3c, !PT ;  /* 0x0000000c11007212 */ /* 0x000fe200078e3cff */
[----:B------:R-:W-:-:S07]  /*21d0*/  IMAD.MOV.U32 R7, RZ, RZ, RZ ;  /* 0x000000ffff077224 */ /* 0x000fce00078e00ff */
.L_x_41:
[----:B------:R-:W0:Y:S02]  /*21e0*/  LDC.64 R2, c[0x0][0x390] ;  /* 0x0000e400ff027b82 */ /* 0x000e240000000a00 */
[----:B0-----:R-:W-:-:S06]  /*21f0*/  IMAD.WIDE.U32 R2, R7, 0x4, R2 ;  /* 0x0000000407027825 */ /* 0x001fcc00078e0002 */
[----:B------:R-:W2:Y:S01]  /*2200*/  LDG.E R3, desc[UR12][R2.64] ;  /* 0x0000000c02037981 */ /* 0x000ea2000c1e1900 */
[----:B------:R-:W-:Y:S01]  /*2210*/  BSSY.RELIABLE B1, `(.L_x_38) ;  /* 0x0000035000017945 */ /* 0x000fe20003800100 */
[----:B------:R-:W-:Y:S02]  /*2220*/  IMAD.MOV.U32 R19, RZ, RZ, RZ ;  /* 0x000000ffff137224 */ /* 0x000fe400078e00ff */
        /* <DEDUP_REMOVED lines=20> */
.L_x_40:
        /* <DEDUP_REMOVED lines=32> */
.L_x_38:
[----:B------:R-:W-:-:S05]  /*2570*/  VIADD R7, R7, 0x1 ;  /* 0x0000000107077836 */ /* 0x000fca0000000000 */
[----:B------:R-:W-:-:S13]  /*2580*/  ISETP.NE.AND P0, PT, R7, UR6, PT ;  /* 0x0000000607007c0c */ /* 0x000fda000bf05270 */
[----:B------:R-:W-:Y:S05]  /*2590*/  @P0 BRA `(.L_x_41) ;  /* 0xfffffffc00100947 */ /* 0x000fea000383ffff */
.L_x_18:
[----:B------:R-:W0:Y:S02]  /*25a0*/  LDC.64 R6, c[0x4][RZ] ;  /* 0x01000000ff067b82 */ /* 0x000e240000000a00 */
[----:B0-----:R-:W2:Y:S02]  /*25b0*/  ATOMG.E.OR.STRONG.GPU PT, R3, desc[UR12][R6.64], RZ ;  /* 0x800000ff060379a8 */ /* 0x001ea4000b1ef10c */
[----:B--2---:R-:W-:-:S13]  /*25c0*/  ISETP.GT.AND P0, PT, R3, R4, PT ;  /* 0x000000040300720c */ /* 0x004fda0003f04270 */
[----:B------:R-:W-:Y:S05]  /*25d0*/  @P0 EXIT ;  /* 0x000000000000094d */ /* 0x000fea0003800000 */
[----:B------:R-:W0:Y:S01]  /*25e0*/  LDC.64 R2, c[0x0][0x398] ;  /* 0x0000e600ff027b82 */ /* 0x000e220000000a00 */
[----:B------:R-:W-:Y:S01]  /*25f0*/  LOP3.LUT R17, R17, R12, RZ, 0x3c, !PT ;  /* 0x0000000c11117212 */ /* 0x000fe200078e3cff */
[----:B------:R-:W-:-:S04]  /*2600*/  VIADD R5, R4, 0x1 ;  /* 0x0000000104057836 */ /* 0x000fc80000000000 */
[----:B0-----:R-:W-:Y:S04]  /*2610*/  STG.E desc[UR12][R2.64], R17 ;  /* 0x0000001102007986 */ /* 0x001fe8000c10190c */
[----:B------:R-:W-:Y:S04]  /*2620*/  STG.E desc[UR12][R2.64+0x4], R11 ;  /* 0x0000040b02007986 */ /* 0x000fe8000c10190c */
[----:B------:R-:W-:Y:S01]  /*2630*/  ATOMG.E.EXCH.STRONG.GPU PT, RZ, desc[UR12][R6.64], R5 ;  /* 0x8000000506ff79a8 */ /* 0x000fe2000c1ef10c */
[----:B------:R-:W-:Y:S05]  /*2640*/  EXIT ;  /* 0x000000000000794d */ /* 0x000fea0003800000 */
.L_x_39:
[----:B------:R-:W-:Y:S05]  /*2650*/  BSYNC.RECONVERGENT B0 ;  /* 0x0000000000007941 */ /* 0x000fea0003800200 */
.L_x_37:
[----:B------:R-:W-:Y:S02]  /*2660*/  VIADD R0, R13, 0xffffffff ;  /* 0xffffffff0d007836 */ /* 0x000fe40000000000 */
[----:B------:R-:W-:-:S03]  /*2670*/  IMAD.MOV.U32 R7, RZ, RZ, RZ ;  /* 0x000000ffff077224 */ /* 0x000fc600078e00ff */
[----:B------:R-:W-:-:S13]  /*2680*/  ISETP.GE.U32.AND P0, PT, R0, 0x7, PT ;  /* 0x000000070000780c */ /* 0x000fda0003f06070 */
[----:B------:R-:W-:Y:S05]  /*2690*/  @!P0 BRA `(.L_x_42) ;  /* 0x0000000000408947 */ /* 0x000fea0003800000 */
[----:B------:R-:W0:Y:S01]  /*26a0*/  LDC.64 R2, c[0x0][0x380] ;  /* 0x0000e000ff027b82 */ /* 0x000e220000000a00 */
[----:B------:R-:W-:-:S05]  /*26b0*/  UMOV UR4, URZ ;  /* 0x000000ff00047c82 */ /* 0x000fca0008000000 */
.L_x_43:
[----:B01----:R-:W-:Y:S01]  /*26c0*/  IADD3 R20, P0, P1, R14, UR4, R2 ;  /* 0x000000040e147c10 */ /* 0x003fe2000f91e002 */
[----:B------:R-:W-:-:S03]  /*26d0*/  UIADD3 UR4, UPT, UPT, UR4, 0x8, URZ ;  /* 0x0000000804047890 */ /* 0x000fc6000fffe0ff */
[----:B------:R-:W-:-:S03]  /*26e0*/  IADD3.X R21, PT, PT, R8, R3, RZ, P0, P1 ;  /* 0x0000000308157210 */ /* 0x000fc600007e24ff */
[----:B------:R-:W-:Y:S02]  /*26f0*/  ISETP.NE.AND P0, PT, R16, UR4, PT ;  /* 0x0000000410007c0c */ /* 0x000fe4000bf05270 */
        /* <DEDUP_REMOVED lines=10> */
.L_x_42:
[----:B------:R-:W-:-:S13]  /*27a0*/  LOP3.LUT P0, RZ, R6, 0x1c, RZ, 0xc0, !PT ;  /* 0x0000001c06ff7812 */ /* 0x000fda000780c0ff */
[----:B------:R-:W-:Y:S05]  /*27b0*/  @!P0 BRA `(.L_x_44) ;  /* 0x0000000000648947 */ /* 0x000fea0003800000 */
        /* <DEDUP_REMOVED lines=11> */
.L_x_45:
[----:B------:R-:W-:Y:S05]  /*2870*/  @!P0 BRA `(.L_x_44) ;  /* 0x0000000000348947 */ /* 0x000fea0003800000 */
[----:B------:R-:W-:Y:S02]  /*2880*/  LOP3.LUT P0, RZ, R6, 0x4, RZ, 0xc0, !PT ;  /* 0x0000000406ff7812 */ /* 0x000fe4000780c0ff */
[----:B------:R-:W-:-:S11]  /*2890*/  ISETP.NE.AND P1, PT, R0, 0x4, PT ;  /* 0x000000040000780c */ /* 0x000fd60003f25270 */
[----:B0-----:R-:W0:Y:S02]  /*28a0*/  @P0 LDC.64 R2, c[0x0][0x380] ;  /* 0x0000e000ff020b82 */ /* 0x001e240000000a00 */
[----:B------:R-:W-:Y:S05]  /*28b0*/  @!P1 BRA `(.L_x_46) ;  /* 0x0000000000189947 */ /* 0x000fea0003800000 */
[----:B------:R-:W1:Y:S02]  /*28c0*/  LDCU.64 UR4, c[0x0][0x380] ;  /* 0x00007000ff0477ac */ /* 0x000e640008000a00 */
[----:B-1----:R-:W-:Y:S01]  /*28d0*/  IADD3 R20, P1, P2, R14, UR4, R7 ;  /* 0x000000040e147c10 */ /* 0x002fe2000fa3e007 */
[----:B------:R-:W-:-:S03]  /*28e0*/  VIADD R7, R7, 0x2 ;  /* 0x0000000207077836 */ /* 0x000fc60000000000 */
[----:B------:R-:W-:-:S05]  /*28f0*/  IADD3.X R21, PT, PT, R8, UR5, RZ, P1, P2 ;  /* 0x0000000508157c10 */ /* 0x000fca0008fe44ff */
[----:B------:R2:W-:Y:S04]  /*2900*/  STG.E.U8 desc[UR12][R20.64], RZ ;  /* 0x000000ff14007986 */ /* 0x0005e8000c10110c */
[----:B------:R2:W-:Y:S02]  /*2910*/  STG.E.U8 desc[UR12][R20.64+0x1], RZ ;  /* 0x000001ff14007986 */ /* 0x0005e4000c10110c */
.L_x_46:
[----:B0-----:R-:W-:-:S04]  /*2920*/  @P0 IADD3 R2, P1, P2, R14, R2, R7 ;  /* 0x000000020e020210 */ /* 0x001fc80007a3e007 */
[----:B------:R-:W-:-:S05]  /*2930*/  @P0 IADD3.X R3, PT, PT, R8, R3, RZ, P1, P2 ;  /* 0x0000000308030210 */ /* 0x000fca0000fe44ff */
[----:B------:R3:W-:Y:S04]  /*2940*/  @P0 STG.E.U8 desc[UR12][R2.64], RZ ;  /* 0x000000ff02000986 */ /* 0x0007e8000c10110c */
.L_x_44:
[----:B------:R-:W-:Y:S01]  /*2950*/  IMAD.IADD R17, R10, 0x1, R17 ;  /* 0x000000010a117824 */ /* 0x000fe200078e0211 */
[----:B0--3--:R-:W-:-:S06]  /*2960*/  CS2R R2, SR_CLOCKLO ;  /* 0x0000000000027805 */ /* 0x009fcc0000015000 */
[----:B------:R-:W-:Y:S01]  /*2970*/  R2UR UR4, R2 ;  /* 0x00000000020472ca */ /* 0x000fe200000e0000 */
[----:B------:R-:W-:Y:S01]  /*2980*/  IMAD.MOV.U32 R0, RZ, RZ, 0x358637bd ;  /* 0x358637bdff007424 */ /* 0x000fe200078e00ff */
[----:B------:R-:W-:-:S03]  /*2990*/  R2UR UR5, R3 ;  /* 0x00000000030572ca */ /* 0x000fc600000e0000 */
[----:B------:R-:W-:-:S04]  /*29a0*/  FFMA R7, R0, -R5, 1 ;  /* 0x3f80000000077423 */ /* 0x000fc80000000805 */
[----:B------:R-:W-:-:S04]  /*29b0*/  FFMA R0, R7, R0, 9.9999999747524270788e-07 ;  /* 0x358637bd07007423 */ /* 0x000fc80000000000 */
[----:B------:R-:W-:-:S04]  /*29c0*/  UIADD3 UR4, UP0, UPT, -UR14, UR4, URZ ;  /* 0x000000040e047290 */ /* 0x000fc8000ff1e1ff */
[----:B------:R-:W-:-:S09]  /*29d0*/  UIADD3.X UR5, UPT, UPT, ~UR15, UR5, URZ, UP0, !UPT ;  /* 0x000000050f057290 */ /* 0x000fd200087fe5ff */
[----:B------:R-:W0:Y:S08]  /*29e0*/  I2F.S64 R3, UR4 ;  /* 0x0000000400037d12 */ /* 0x000e300008301400 */
[----:B0-----:R-:W0:Y:S01]  /*29f0*/  FCHK P0, R3, 1000000 ;  /* 0x4974240003007902 */ /* 0x001e220000000000 */
[----:B------:R-:W-:-:S04]  /*2a00*/  FFMA R2, R0, R3, RZ ;  /* 0x0000000300027223 */ /* 0x000fc800000000ff */
[----:B------:R-:W-:-:S04]  /*2a10*/  FFMA R7, R2, -1000000, R3 ;  /* 0xc974240002077823 */ /* 0x000fc80000000003 */
[----:B------:R-:W-:Y:S01]  /*2a20*/  FFMA R0, R0, R7, R2 ;  /* 0x0000000700007223 */ /* 0x000fe20000000002 */
[----:B0-----:R-:W-:Y:S06]  /*2a30*/  @!P0 BRA `(.L_x_47) ;  /* 0x0000000000088947 */ /* 0x001fec0003800000 */
[----:B------:R-:W-:-:S07]  /*2a40*/  MOV R2, 0x2a60 ;  /* 0x00002a6000027802 */ /* 0x000fce0000000f00 */
[----:B-12---:R-:W-:Y:S05]  /*2a50*/  CALL.REL.NOINC `($__internal_1_$__cuda_sm3x_div_rn_noftz_f32_slowpath) ;  /* 0x0000000400047944 */ /* 0x006fea0003c00000 */
.L_x_47:
[----:B------:R-:W-:-:S13]  /*2a60*/  FSETP.GEU.AND P0, PT, R0, UR16, PT ;  /* 0x0000001000007c0b */ /* 0x000fda000bf0e000 */
[----:B------:R-:W-:Y:S05]  /*2a70*/  @!P0 BRA `(.L_x_48) ;  /* 0xfffffff400b88947 */ /* 0x000fea000383ffff */
[----:B------:R-:W-:Y:S05]  /*2a80*/  EXIT ;  /* 0x000000000000794d */ /* 0x000fea0003800000 */
        .weak           $__internal_0_$__cuda_sm20_div_u64
        .type           $__internal_0_$__cuda_sm20_div_u64,@function
        .size           $__internal_0_$__cuda_sm20_div_u64,($__internal_1_$__cuda_sm3x_div_rn_noftz_f32_slowpath - $__internal_0_$__cuda_sm20_div_u64)
$__internal_0_$__cuda_sm20_div_u64:
[----:B------:R-:W-:Y:S01]  /*2a90*/  UMOV UR4, UR6 ;  /* 0x0000000600047c82 */ /* 0x000fe20008000000 */
[----:B------:R-:W-:Y:S02]  /*2aa0*/  UMOV UR5, URZ ;  /* 0x000000ff00057c82 */ /* 0x000fe40008000000 */
[----:B------:R-:W0:Y:S08]  /*2ab0*/  I2F.U64.RP R0, UR4 ;  /* 0x0000000400007d12 */ /* 0x000e300008309000 */
[----:B0-----:R-:W0:Y:S02]  /*2ac0*/  MUFU.RCP R0, R0 ;  /* 0x0000000000007308 */ /* 0x001e240000001000 */
[----:B0-----:R-:W-:-:S06]  /*2ad0*/  VIADD R2, R0, 0x1ffffffe ;  /* 0x1ffffffe00027836 */ /* 0x001fcc0000000000 */
[----:B------:R-:W0:Y:S02]  /*2ae0*/  F2I.U64.TRUNC R2, R2 ;  /* 0x0000000200027311 */ /* 0x000e24000020d800 */
[----:B0-----:R-:W-:Y:S01]  /*2af0*/  R2UR UR4, R2 ;  /* 0x00000000020472ca */ /* 0x001fe200000e0000 */
[----:B------:R-:W-:Y:S01]  /*2b00*/  IMAD.MOV.U32 R2, RZ, RZ, R7 ;  /* 0x000000ffff027224 */ /* 0x000fe200078e0007 */
[----:B------:R-:W-:Y:S01]  /*2b10*/  R2UR UR5, R3 ;  /* 0x00000000030572ca */ /* 0x000fe200000e0000 */
[----:B------:R-:W-:-:S10]  /*2b20*/  IMAD.MOV.U32 R3, RZ, RZ, 0x0 ;  /* 0x00000000ff037424 */ /* 0x000fd400078e00ff */
[----:B------:R-:W-:-:S04]  /*2b30*/  UIMAD.WIDE.U32 UR8, UR4, UR6, URZ ;  /* 0x00000006040872a5 */ /* 0x000fc8000f8e00ff */
[----:B------:R-:W-:Y:S02]  /*2b40*/  UIADD3 UR10, UP0, UPT, URZ, -UR8, URZ ;  /* 0x80000008ff0a7290 */ /* 0x000fe4000ff1e0ff */
[----:B------:R-:W-:Y:S02]  /*2b50*/  UIMAD UR7, UR5, UR6, UR9 ;  /* 0x00000006050772a4 */ /* 0x000fe4000f8e0209 */
[----:B------:R-:W-:Y:S02]  /*2b60*/  UIMAD.WIDE.U32 UR8, UR4, UR10, URZ ;  /* 0x0000000a040872a5 */ /* 0x000fe4000f8e00ff */
[----:B------:R-:W-:-:S05]  /*2b70*/  UIADD3.X UR7, UPT, UPT, URZ, ~UR7, URZ, UP0, !UPT ;  /* 0x80000007ff077290 */ /* 0x000fca00087fe4ff */
[----:B------:R-:W-:Y:S01]  /*2b80*/  UMOV UR8, UR9 ;  /* 0x0000000900087c82 */ /* 0x000fe20008000000 */
[----:B------:R-:W-:Y:S02]  /*2b90*/  UMOV UR9, UR4 ;  /* 0x0000000400097c82 */ /* 0x000fe40008000000 */
[----:B------:R-:W-:-:S04]  /*2ba0*/  UIMAD.WIDE.U32 UR8, UP0, UR4, UR7, UR8 ;  /* 0x00000007040872a5 */ /* 0x000fc8000f800008 */
[----:B------:R-:W-:Y:S02]  /*2bb0*/  UIMAD.WIDE.U32 UR8, UP1, UR5, UR10, UR8 ;  /* 0x0000000a050872a5 */ /* 0x000fe4000f820008 */
[----:B------:R-:W-:Y:S02]  /*2bc0*/  UIMAD.WIDE.U32 UR10, UR5, UR7, URZ ;  /* 0x00000007050a72a5 */ /* 0x000fe4000f8e00ff */
[----:B------:R-:W-:-:S04]  /*2bd0*/  UIMAD UR7, UR5, UR7, URZ ;  /* 0x00000007050772a4 */ /* 0x000fc8000f8e02ff */
[----:B------:R-:W-:Y:S02]  /*2be0*/  UIADD3 UR9, UP2, UPT, UR7, UR9, URZ ;  /* 0x0000000907097290 */ /* 0x000fe4000ff5e0ff */
[----:B------:R-:W-:Y:S02]  /*2bf0*/  UIADD3.X UR7, UPT, UPT, UR11, UR5, URZ, UP0, !UPT ;  /* 0x000000050b077290 */ /* 0x000fe400087fe4ff */
[----:B------:R-:W-:Y:S02]  /*2c00*/  UIMAD.WIDE.U32 UR4, UR9, UR6, URZ ;  /* 0x00000006090472a5 */ /* 0x000fe4000f8e00ff */
[----:B------:R-:W-:Y:S02]  /*2c10*/  UIADD3.X UR7, UPT, UPT, URZ, URZ, UR7, UP2, UP1 ;  /* 0x000000ffff077290 */ /* 0x000fe400097e2407 */
[----:B------:R-:W-:Y:S02]  /*2c20*/  UIADD3 UR10, UP0, UPT, URZ, -UR4, URZ ;  /* 0x80000004ff0a7290 */ /* 0x000fe4000ff1e0ff */
[----:B------:R-:W-:-:S02]  /*2c30*/  UIMAD UR4, UR7, UR6, UR5 ;  /* 0x00000006070472a4 */ /* 0x000fc4000f8e0205 */
[----:B------:R-:W-:Y:S02]  /*2c40*/  UIMAD.WIDE.U32 UR18, UR9, UR10, URZ ;  /* 0x0000000a091272a5 */ /* 0x000fe4000f8e00ff */
[----:B------:R-:W-:-:S04]  /*2c50*/  UIADD3.X UR11, UPT, UPT, URZ, ~UR4, URZ, UP0, !UPT ;  /* 0x80000004ff0b7290 */ /* 0x000fc800087fe4ff */
[----:B------:R-:W-:Y:S01]  /*2c60*/  UIMAD.WIDE.U32 UR4, UR7, UR11, URZ ;  /* 0x0000000b070472a5 */ /* 0x000fe2000f8e00ff */
[----:B------:R-:W-:Y:S02]  /*2c70*/  UMOV UR8, UR19 ;  /* 0x0000001300087c82 */ /* 0x000fe40008000000 */
[----:B------:R-:W-:Y:S02]  /*2c80*/  UIMAD.WIDE.U32 UR8, UP0, UR9, UR11, UR8 ;  /* 0x0000000b090872a5 */ /* 0x000fe4000f800008 */
[----:B------:R-:W-:Y:S02]  /*2c90*/  UIMAD UR11, UR7, UR11, URZ ;  /* 0x0000000b070b72a4 */ /* 0x000fe4000f8e02ff */
[----:B------:R-:W-:Y:S02]  /*2ca0*/  UIMAD.WIDE.U32 UR8, UP1, UR7, UR10, UR8 ;  /* 0x0000000a070872a5 */ /* 0x000fe4000f820008 */
[----:B------:R-:W-:Y:S02]  /*2cb0*/  UIADD3.X UR7, UPT, UPT, UR5, UR7, URZ, UP0, !UPT ;  /* 0x0000000705077290 */ /* 0x000fe400087fe4ff */
[----:B------:R-:W-:-:S04]  /*2cc0*/  UIADD3 UR4, UP0, UPT, UR11, UR9, URZ ;  /* 0x000000090b047290 */ /* 0x000fc8000ff1e0ff */
[----:B------:R-:W-:Y:S02]  /*2cd0*/  UIADD3.X UR7, UPT, UPT, URZ, URZ, UR7, UP0, UP1 ;  /* 0x000000ffff077290 */ /* 0x000fe400087e2407 */
[----:B------:R-:W-:-:S04]  /*2ce0*/  UIMAD.WIDE.U32 UR4, UR4, 0x1, URZ ;  /* 0x00000001040478a5 */ /* 0x000fc8000f8e00ff */
[----:B------:R-:W-:-:S04]  /*2cf0*/  UIMAD.WIDE.U32 UR4, UP0, URZ, UR7, UR4 ;  /* 0x00000007ff0472a5 */ /* 0x000fc8000f800004 */
[----:B------:R-:W-:Y:S02]  /*2d00*/  ULEA.HI.X UR8, UR7, URZ, URZ, 0x0, UP0 ;  /* 0x000000ff07087291 */ /* 0x000fe400080f04ff */
[----:B------:R-:W-:-:S04]  /*2d10*/  ULEA UR7, UP0, UR7, UR5, 0x0 ;  /* 0x0000000507077291 */ /* 0x000fc8000f8000ff */
[----:B------:R-:W-:Y:S02]  /*2d20*/  UIADD3.X UR8, UPT, UPT, URZ, UR8, URZ, UP0, !UPT ;  /* 0x00000008ff087290 */ /* 0x000fe400087fe4ff */
[----:B------:R-:W-:-:S04]  /*2d30*/  UIMAD.WIDE.U32 UR4, UR7, UR6, URZ ;  /* 0x00000006070472a5 */ /* 0x000fc8000f8e00ff */
[----:B------:R-:W-:Y:S02]  /*2d40*/  UIMAD UR8, UR8, UR6, UR5 ;  /* 0x00000006080872a4 */ /* 0x000fe4000f8e0205 */
[----:B------:R-:W-:Y:S02]  /*2d50*/  UIADD3 UR9, UP0, UPT, URZ, -UR4, URZ ;  /* 0x80000004ff097290 */ /* 0x000fe4000ff1e0ff */
[----:B------:R-:W-:Y:S02]  /*2d60*/  UIADD3 UR4, UPT, UPT, UR7, 0x1, URZ ;  /* 0x0000000107047890 */ /* 0x000fe4000fffe0ff */
[----:B------:R-:W-:Y:S02]  /*2d70*/  UIADD3.X UR10, UPT, UPT, ~UR8, 0x1, URZ, UP0, !UPT ;  /* 0x00000001080a7890 */ /* 0x000fe400087fe5ff */
[----:B------:R-:W-:Y:S02]  /*2d80*/  UISETP.GE.U32.AND UP0, UPT, UR9, UR6, UPT ;  /* 0x000000060900728c */ /* 0x000fe4000bf06070 */
[----:B------:R-:W-:-:S02]  /*2d90*/  UIADD3 UR5, UP1, UPT, -UR6, UR9, URZ ;  /* 0x0000000906057290 */ /* 0x000fc4000ff3e1ff */
[----:B------:R-:W-:Y:S02]  /*2da0*/  UISETP.GE.U32.AND.EX UP0, UPT, UR10, URZ, UPT, UP0 ;  /* 0x000000ff0a00728c */ /* 0x000fe4000bf06100 */
[----:B------:R-:W-:Y:S02]  /*2db0*/  UIADD3.X UR8, UPT, UPT, UR10, -0x1, URZ, UP1, !UPT ;  /* 0xffffffff0a087890 */ /* 0x000fe40008ffe4ff */
[----:B------:R-:W-:Y:S02]  /*2dc0*/  USEL UR5, UR5, UR9, UP0 ;  /* 0x0000000905057287 */ /* 0x000fe40008000000 */
[----:B------:R-:W-:Y:S02]  /*2dd0*/  USEL UR8, UR8, UR10, UP0 ;  /* 0x0000000a08087287 */ /* 0x000fe40008000000 */
[----:B------:R-:W-:Y:S02]  /*2de0*/  USEL UR4, UR4, UR7, UP0 ;  /* 0x0000000704047287 */ /* 0x000fe40008000000 */
[----:B------:R-:W-:-:S02]  /*2df0*/  UISETP.GE.U32.AND UP0, UPT, UR5, UR6, UPT ;  /* 0x000000060500728c */ /* 0x000fc4000bf06070 */
[----:B------:R-:W-:Y:S02]  /*2e00*/  UISETP.NE.U32.AND UP1, UPT, UR6, URZ, UPT ;  /* 0x000000ff0600728c */ /* 0x000fe4000bf25070 */
[----:B------:R-:W-:Y:S02]  /*2e10*/  UIADD3 UR7, UPT, UPT, UR4, 0x1, URZ ;  /* 0x0000000104077890 */ /* 0x000fe4000fffe0ff */
[----:B------:R-:W-:Y:S02]  /*2e20*/  UISETP.GE.U32.AND.EX UP0, UPT, UR8, URZ, UPT, UP0 ;  /* 0x000000ff0800728c */ /* 0x000fe4000bf06100 */
[----:B------:R-:W-:Y:S02]  /*2e30*/  UISETP.NE.AND.EX UP1, UPT, URZ, URZ, UPT, UP1 ;  /* 0x000000ffff00728c */ /* 0x000fe4000bf25310 */
[----:B------:R-:W-:-:S04]  /*2e40*/  USEL UR7, UR7, UR4, UP0 ;  /* 0x0000000407077287 */ /* 0x000fc80008000000 */
[----:B------:R-:W-:Y:S01]  /*2e50*/  USEL UR7, UR7, 0xffffffff, UP1 ;  /* 0xffffffff07077887 */ /* 0x000fe20008800000 */
[----:B------:R-:W-:Y:S11]  /*2e60*/  RET.REL.NODEC R2 `(reduce) ;  /* 0xffffffd002647950 */ /* 0x000ff60003c3ffff */
        .weak           $__internal_1_$__cuda_sm3x_div_rn_noftz_f32_slowpath
        .type           $__internal_1_$__cuda_sm3x_div_rn_noftz_f32_slowpath,@function
        .size           $__internal_1_$__cuda_sm3x_div_rn_noftz_f32_slowpath,(.L_x_62 - $__internal_1_$__cuda_sm3x_div_rn_noftz_f32_slowpath)
$__internal_1_$__cuda_sm3x_div_rn_noftz_f32_slowpath:
[----:B------:R-:W-:Y:S01]  /*2e70*/  SHF.R.U32.HI R7, RZ, 0x17, R5 ;  /* 0x00000017ff077819 */ /* 0x000fe20000011605 */
[----:B------:R-:W-:Y:S01]  /*2e80*/  BSSY B2, `(.L_x_49) ;  /* 0x0000064000027945 */ /* 0x000fe20003800000 */
[----:B------:R-:W-:Y:S01]  /*2e90*/  SHF.R.U32.HI R19, RZ, 0x17, R3 ;  /* 0x00000017ff137819 */ /* 0x000fe20000011603 */
[----:B------:R-:W-:Y:S01]  /*2ea0*/  IMAD.MOV.U32 R22, RZ, RZ, 0x49742400 ;  /* 0x49742400ff167424 */ /* 0x000fe200078e00ff */
[----:B------:R-:W-:Y:S02]  /*2eb0*/  LOP3.LUT R7, R7, 0xff, RZ, 0xc0, !PT ;  /* 0x000000ff07077812 */ /* 0x000fe400078ec0ff */
[----:B------:R-:W-:-:S03]  /*2ec0*/  LOP3.LUT R19, R19, 0xff, RZ, 0xc0, !PT ;  /* 0x000000ff13137812 */ /* 0x000fc600078ec0ff */
[----:B------:R-:W-:Y:S02]  /*2ed0*/  VIADD R20, R7, 0xffffffff ;  /* 0xffffffff07147836 */ /* 0x000fe40000000000 */
[----:B------:R-:W-:-:S03]  /*2ee0*/  VIADD R21, R19, 0xffffffff ;  /* 0xffffffff13157836 */ /* 0x000fc60000000000 */
[----:B------:R-:W-:-:S04]  /*2ef0*/  ISETP.GT.U32.AND P0, PT, R20, 0xfd, PT ;  /* 0x000000fd1400780c */ /* 0x000fc80003f04070 */
[----:B------:R-:W-:-:S13]  /*2f00*/  ISETP.GT.U32.OR P0, PT, R21, 0xfd, P0 ;  /* 0x000000fd1500780c */ /* 0x000fda0000704470 */
[----:B------:R-:W-:Y:S01]  /*2f10*/  @!P0 IMAD.MOV.U32 R9, RZ, RZ, RZ ;  /* 0x000000ffff098224 */ /* 0x000fe200078e00ff */
[----:B------:R-:W-:Y:S06]  /*2f20*/  @!P0 BRA `(.L_x_50) ;  /* 0x0000000000608947 */ /* 0x000fec0003800000 */
[----:B------:R-:W-:Y:S01]  /*2f30*/  IMAD.MOV.U32 R0, RZ, RZ, 0x49742400 ;  /* 0x49742400ff007424 */ /* 0x000fe200078e00ff */
[----:B------:R-:W-:-:S04]  /*2f40*/  FSETP.GTU.FTZ.AND P0, PT, |R3|, +INF , PT ;  /* 0x7f8000000300780b */ /* 0x000fc80003f1c200 */
[----:B------:R-:W-:-:S04]  /*2f50*/  FSETP.GTU.FTZ.AND P1, PT, |R0|, +INF , PT ;  /* 0x7f8000000000780b */ /* 0x000fc80003f3c200 */
[----:B------:R-:W-:-:S13]  /*2f60*/  PLOP3.LUT P0, PT, P0, P1, PT, 0xf8, 0x8f ;  /* 0x00000000008f781c */ /* 0x000fda0000703f70 */
[----:B------:R-:W-:Y:S05]  /*2f70*/  @P0 BRA `(.L_x_51) ;  /* 0x00000004004c0947 */ /* 0x000fea0003800000 */
[----:B------:R-:W-:-:S13]  /*2f80*/  LOP3.LUT P0, RZ, R22, 0x7fffffff, R3, 0xc8, !PT ;  /* 0x7fffffff16ff7812 */ /* 0x000fda000780c803 */
[----:B------:R-:W-:Y:S05]  /*2f90*/  @!P0 BRA `(.L_x_52) ;  /* 0x00000004003c8947 */ /* 0x000fea0003800000 */
[C---:B------:R-:W-:Y:S02]  /*2fa0*/  FSETP.NEU.FTZ.AND P2, PT, |R3|.reuse, +INF , PT ;  /* 0x7f8000000300780b */ /* 0x040fe40003f5d200 */
[----:B------:R-:W-:Y:S02]  /*2fb0*/  FSETP.NEU.FTZ.AND P1, PT, |R0|, +INF , PT ;  /* 0x7f8000000000780b */ /* 0x000fe40003f3d200 */
[----:B------:R-:W-:-:S11]  /*2fc0*/  FSETP.NEU.FTZ.AND P0, PT, |R3|, +INF , PT ;  /* 0x7f8000000300780b */ /* 0x000fd60003f1d200 */
[----:B------:R-:W-:Y:S05]  /*2fd0*/  @!P1 BRA !P2, `(.L_x_52) ;  /* 0x00000004002c9947 */ /* 0x000fea0005000000 */
[----:B------:R-:W-:-:S04]  /*2fe0*/  LOP3.LUT P2, RZ, R3, 0x7fffffff, RZ, 0xc0, !PT ;  /* 0x7fffffff03ff7812 */ /* 0x000fc8000784c0ff */
[----:B------:R-:W-:-:S13]  /*2ff0*/  PLOP3.LUT P1, PT, P1, P2, PT, 0x2f, 0xf2 ;  /* 0x0000000000f2781c */ /* 0x000fda0000f24577 */
[----:B------:R-:W-:Y:S05]  /*3000*/  @P1 BRA `(.L_x_53) ;  /* 0x0000000400181947 */ /* 0x000fea0003800000 */
[----:B------:R-:W-:-:S04]  /*3010*/  LOP3.LUT P1, RZ, R22, 0x7fffffff, RZ, 0xc0, !PT ;  /* 0x7fffffff16ff7812 */ /* 0x000fc8000782c0ff */
[----:B------:R-:W-:-:S13]  /*3020*/  PLOP3.LUT P0, PT, P0, P1, PT, 0x2f, 0xf2 ;  /* 0x0000000000f2781c */ /* 0x000fda0000702577 */
[----:B------:R-:W-:Y:S05]  /*3030*/  @P0 BRA `(.L_x_54) ;  /* 0x0000000400000947 */ /* 0x000fea0003800000 */
[----:B------:R-:W-:Y:S02]  /*3040*/  ISETP.GE.AND P0, PT, R21, RZ, PT ;  /* 0x000000ff1500720c */ /* 0x000fe40003f06270 */
[----:B------:R-:W-:-:S11]  /*3050*/  ISETP.GE.AND P1, PT, R20, RZ, PT ;  /* 0x000000ff1400720c */ /* 0x000fd60003f26270 */
[----:B------:R-:W-:Y:S02]  /*3060*/  @P0 IMAD.MOV.U32 R9, RZ, RZ, RZ ;  /* 0x000000ffff090224 */ /* 0x000fe400078e00ff */
[----:B------:R-:W-:Y:S01]  /*3070*/  @!P0 FFMA R3, R3, 1.84467440737095516160e+19, RZ ;  /* 0x5f80000003038823 */ /* 0x000fe200000000ff */
[----:B------:R-:W-:Y:S02]  /*3080*/  @!P0 IMAD.MOV.U32 R9, RZ, RZ, -0x40 ;  /* 0xffffffc0ff098424 */ /* 0x000fe400078e00ff */
[----:B------:R-:W-:Y:S02]  /*3090*/  @!P1 FFMA R22, R0, 1.84467440737095516160e+19, RZ ;  /* 0x5f80000000169823 */ /* 0x000fe400000000ff */
[----:B------:R-:W-:-:S07]  /*30a0*/  @!P1 VIADD R9, R9, 0x40 ;  /* 0x0000004009099836 */ /* 0x000fce0000000000 */
.L_x_50:
[----:B------:R-:W-:Y:S01]  /*30b0*/  LEA R23, R7, 0xc0800000, 0x17 ;  /* 0xc080000007177811 */ /* 0x000fe200078eb8ff */
[----:B------:R-:W-:Y:S04]  /*30c0*/  BSSY B3, `(.L_x_55) ;  /* 0x0000036000037945 */ /* 0x000fe80003800000 */
[----:B------:R-:W-:Y:S02]  /*30d0*/  IMAD.IADD R23, R22, 0x1, -R23 ;  /* 0x0000000116177824 */ /* 0x000fe400078e0a17 */
[----:B------:R-:W-:Y:S02]  /*30e0*/  VIADD R22, R19, 0xffffff81 ;  /* 0xffffff8113167836 */ /* 0x000fe40000000000 */
[----:B------:R-:W0:Y:S01]  /*30f0*/  MUFU.RCP R20, R23 ;  /* 0x0000001700147308 */ /* 0x000e220000001000 */
[----:B------:R-:W-:Y:S01]  /*3100*/  FADD.FTZ R21, -R23, -RZ ;  /* 0x800000ff17157221 */ /* 0x000fe20000010100 */
[C---:B------:R-:W-:Y:S01]  /*3110*/  IMAD R0, R22.reuse, -0x800000, R3 ;  /* 0xff80000016007824 */ /* 0x040fe200078e0203 */
[----:B------:R-:W-:-:S05]  /*3120*/  IADD3 R22, PT, PT, R22, 0x7f, -R7 ;  /* 0x0000007f16167810 */ /* 0x000fca0007ffe807 */
[----:B------:R-:W-:Y:S02]  /*3130*/  IMAD.IADD R9, R22, 0x1, R9 ;  /* 0x0000000116097824 */ /* 0x000fe400078e0209 */
[----:B0-----:R-:W-:-:S04]  /*3140*/  FFMA R19, R20, R21, 1 ;  /* 0x3f80000014137423 */ /* 0x001fc80000000015 */
[----:B------:R-:W-:-:S04]  /*3150*/  FFMA R19, R20, R19, R20 ;  /* 0x0000001314137223 */ /* 0x000fc80000000014 */
[----:B------:R-:W-:-:S04]  /*3160*/  FFMA R20, R0, R19, RZ ;  /* 0x0000001300147223 */ /* 0x000fc800000000ff */
[----:B------:R-:W-:-:S04]  /*3170*/  FFMA R3, R21, R20, R0 ;  /* 0x0000001415037223 */ /* 0x000fc80000000000 */
[----:B------:R-:W-:-:S04]  /*3180*/  FFMA R20, R19, R3, R20 ;  /* 0x0000000313147223 */ /* 0x000fc80000000014 */
[----:B------:R-:W-:-:S04]  /*3190*/  FFMA R21, R21, R20, R0 ;  /* 0x0000001415157223 */ /* 0x000fc80000000000 */
[----:B------:R-:W-:-:S05]  /*31a0*/  FFMA R0, R19, R21, R20 ;  /* 0x0000001513007223 */ /* 0x000fca0000000014 */
[----:B------:R-:W-:-:S04]  /*31b0*/  SHF.R.U32.HI R3, RZ, 0x17, R0 ;  /* 0x00000017ff037819 */ /* 0x000fc80000011600 */
[----:B------:R-:W-:-:S05]  /*31c0*/  LOP3.LUT R22, R3, 0xff, RZ, 0xc0, !PT ;  /* 0x000000ff03167812 */ /* 0x000fca00078ec0ff */
[----:B------:R-:W-:-:S04]  /*31d0*/  IMAD.IADD R3, R22, 0x1, R9 ;  /* 0x0000000116037824 */ /* 0x000fc800078e0209 */
[----:B------:R-:W-:-:S05]  /*31e0*/  VIADD R7, R3, 0xffffffff ;  /* 0xffffffff03077836 */ /* 0x000fca0000000000 */
[----:B------:R-:W-:-:S13]  /*31f0*/  ISETP.GE.U32.AND P0, PT, R7, 0xfe, PT ;  /* 0x000000fe0700780c */ /* 0x000fda0003f06070 */
[----:B------:R-:W-:Y:S05]  /*3200*/  @!P0 BRA `(.L_x_56) ;  /* 0x0000000000808947 */ /* 0x000fea0003800000 */
[----:B------:R-:W-:-:S13]  /*3210*/  ISETP.GT.AND P0, PT, R3, 0xfe, PT ;  /* 0x000000fe0300780c */ /* 0x000fda0003f04270 */
[----:B------:R-:W-:Y:S05]  /*3220*/  @P0 BRA `(.L_x_57) ;  /* 0x00000000006c0947 */ /* 0x000fea0003800000 */
[----:B------:R-:W-:-:S13]  /*3230*/  ISETP.GE.AND P0, PT, R3, 0x1, PT ;  /* 0x000000010300780c */ /* 0x000fda0003f06270 */
[----:B------:R-:W-:Y:S05]  /*3240*/  @P0 BRA `(.L_x_58) ;  /* 0x0000000000740947 */ /* 0x000fea0003800000 */
[----:B------:R-:W-:Y:S02]  /*3250*/  ISETP.GE.AND P0, PT, R3, -0x18, PT ;  /* 0xffffffe80300780c */ /* 0x000fe40003f06270 */
[----:B------:R-:W-:-:S11]  /*3260*/  LOP3.LUT R0, R0, 0x80000000, RZ, 0xc0, !PT ;  /* 0x8000000000007812 */ /* 0x000fd600078ec0ff */
[----:B------:R-:W-:Y:S05]  /*3270*/  @!P0 BRA `(.L_x_58) ;  /* 0x0000000000688947 */ /* 0x000fea0003800000 */
[CCC-:B------:R-:W-:Y:S01]  /*3280*/  FFMA.RZ R7, R19.reuse, R21.reuse, R20.reuse ;  /* 0x0000001513077223 */ /* 0x1c0fe2000000c014 */
[CCC-:B------:R-:W-:Y:S01]  /*3290*/  FFMA.RP R9, R19.reuse, R21.reuse, R20.reuse ;  /* 0x0000001513097223 */ /* 0x1c0fe20000008014 */
[----:B------:R-:W-:Y:S01]  /*32a0*/  FFMA.RM R20, R19, R21, R20 ;  /* 0x0000001513147223 */ /* 0x000fe20000004014 */
[C---:B------:R-:W-:Y:S01]  /*32b0*/  VIADD R19, R3.reuse, 0x20 ;  /* 0x0000002003137836 */ /* 0x040fe20000000000 */
[----:B------:R-:W-:Y:S02]  /*32c0*/  ISETP.NE.AND P2, PT, R3, RZ, PT ;  /* 0x000000ff0300720c */ /* 0x000fe40003f45270 */
[----:B------:R-:W-:Y:S02]  /*32d0*/  LOP3.LUT R7, R7, 0x7fffff, RZ, 0xc0, !PT ;  /* 0x007fffff07077812 */ /* 0x000fe400078ec0ff */
[----:B------:R-:W-:Y:S01]  /*32e0*/  ISETP.NE.AND P1, PT, R3, RZ, PT ;  /* 0x000000ff0300720c */ /* 0x000fe20003f25270 */
[----:B------:R-:W-:Y:S01]  /*32f0*/  IMAD.MOV R3, RZ, RZ, -R3 ;  /* 0x000000ffff037224 */ /* 0x000fe200078e0a03 */
[----:B------:R-:W-:-:S02]  /*3300*/  LOP3.LUT R22, R7, 0x800000, RZ, 0xfc, !PT ;  /* 0x0080000007167812 */ /* 0x000fc400078efcff */
[----:B------:R-:W-:Y:S02]  /*3310*/  FSETP.NEU.FTZ.AND P0, PT, R9, R20, PT ;  /* 0x000000140900720b */ /* 0x000fe40003f1d000 */
[----:B------:R-:W-:Y:S02]  /*3320*/  SHF.L.U32 R19, R22, R19, RZ ;  /* 0x0000001316137219 */ /* 0x000fe400000006ff */
[----:B------:R-:W-:Y:S02]  /*3330*/  SEL R3, R3, RZ, P2 ;  /* 0x000000ff03037207 */ /* 0x000fe40001000000 */
[----:B------:R-:W-:Y:S02]  /*3340*/  ISETP.NE.AND P1, PT, R19, RZ, P1 ;  /* 0x000000ff1300720c */ /* 0x000fe40000f25270 */
[----:B------:R-:W-:Y:S02]  /*3350*/  SHF.R.U32.HI R22, RZ, R3, R22 ;  /* 0x00000003ff167219 */ /* 0x000fe40000011616 */
[----:B------:R-:W-:-:S02]  /*3360*/  PLOP3.LUT P0, PT, P0, P1, PT, 0xf8, 0x8f ;  /* 0x00000000008f781c */ /* 0x000fc40000703f70 */
[----:B------:R-:W-:Y:S02]  /*3370*/  SHF.R.U32.HI R3, RZ, 0x1, R22 ;  /* 0x00000001ff037819 */ /* 0x000fe40000011616 */
[----:B------:R-:W-:-:S04]  /*3380*/  SEL R20, RZ, 0x1, !P0 ;  /* 0x00000001ff147807 */ /* 0x000fc80004000000 */
[----:B------:R-:W-:-:S04]  /*3390*/  LOP3.LUT R7, R20, 0x1, R3, 0xf8, !PT ;  /* 0x0000000114077812 */ /* 0x000fc800078ef803 */
[----:B------:R-:W-:-:S05]  /*33a0*/  LOP3.LUT R22, R7, R22, RZ, 0xc0, !PT ;  /* 0x0000001607167212 */ /* 0x000fca00078ec0ff */
[----:B------:R-:W-:-:S05]  /*33b0*/  IMAD.IADD R3, R3, 0x1, R22 ;  /* 0x0000000103037824 */ /* 0x000fca00078e0216 */
[----:B------:R-:W-:Y:S01]  /*33c0*/  LOP3.LUT R0, R3, R0, RZ, 0xfc, !PT ;  /* 0x0000000003007212 */ /* 0x000fe200078efcff */
[----:B------:R-:W-:Y:S06]  /*33d0*/  BRA `(.L_x_58) ;  /* 0x0000000000107947 */ /* 0x000fec0003800000 */
.L_x_57:
[----:B------:R-:W-:-:S04]  /*33e0*/  LOP3.LUT R0, R0, 0x80000000, RZ, 0xc0, !PT ;  /* 0x8000000000007812 */ /* 0x000fc800078ec0ff */
[----:B------:R-:W-:Y:S01]  /*33f0*/  LOP3.LUT R0, R0, 0x7f800000, RZ, 0xfc, !PT ;  /* 0x7f80000000007812 */ /* 0x000fe200078efcff */
[----:B------:R-:W-:Y:S06]  /*3400*/  BRA `(.L_x_58) ;  /* 0x0000000000047947 */ /* 0x000fec0003800000 */
.L_x_56:
[----:B------:R-:W-:-:S07]  /*3410*/  IMAD R0, R9, 0x800000, R0 ;  /* 0x0080000009007824 */ /* 0x000fce00078e0200 */
.L_x_58:
[----:B------:R-:W-:Y:S05]  /*3420*/  BSYNC B3 ;  /* 0x0000000000037941 */ /* 0x000fea0003800000 */
.L_x_55:
[----:B------:R-:W-:Y:S05]  /*3430*/  BRA `(.L_x_59) ;  /* 0x0000000000207947 */ /* 0x000fea0003800000 */
.L_x_54:
[----:B------:R-:W-:-:S04]  /*3440*/  LOP3.LUT R0, R22, 0x80000000, R3, 0x48, !PT ;  /* 0x8000000016007812 */ /* 0x000fc800078e4803 */
[----:B------:R-:W-:Y:S01]  /*3450*/  LOP3.LUT R0, R0, 0x7f800000, RZ, 0xfc, !PT ;  /* 0x7f80000000007812 */ /* 0x000fe200078efcff */
[----:B------:R-:W-:Y:S06]  /*3460*/  BRA `(.L_x_59) ;  /* 0x0000000000147947 */ /* 0x000fec0003800000 */
.L_x_53:
[----:B------:R-:W-:Y:S01]  /*3470*/  LOP3.LUT R0, R22, 0x80000000, R3, 0x48, !PT ;  /* 0x8000000016007812 */ /* 0x000fe200078e4803 */
[----:B------:R-:W-:Y:S06]  /*3480*/  BRA `(.L_x_59) ;  /* 0x00000000000c7947 */ /* 0x000fec0003800000 */
.L_x_52:
[----:B------:R-:W0:Y:S01]  /*3490*/  MUFU.RSQ R0, -QNAN ;  /* 0xffc0000000007908 */ /* 0x000e220000001400 */
[----:B------:R-:W-:Y:S05]  /*34a0*/  BRA `(.L_x_59) ;  /* 0x0000000000047947 */ /* 0x000fea0003800000 */
.L_x_51:
[----:B------:R-:W-:-:S07]  /*34b0*/  FADD.FTZ R0, R3, R0 ;  /* 0x0000000003007221 */ /* 0x000fce0000010000 */
.L_x_59:
[----:B------:R-:W-:Y:S05]  /*34c0*/  BSYNC B2 ;  /* 0x0000000000027941 */ /* 0x000fea0003800000 */
.L_x_49:
[----:B------:R-:W-:-:S04]  /*34d0*/  IMAD.MOV.U32 R3, RZ, RZ, 0x0 ;  /* 0x00000000ff037424 */ /* 0x000fc800078e00ff */
[----:B0-----:R-:W-:Y:S05]  /*34e0*/  RET.REL.NODEC R2 `(reduce) ;  /* 0xffffffc802c47950 */ /* 0x001fea0003c3ffff */
.L_x_60:
[----:B------:R-:W-:-:S00]  /*34f0*/  BRA `(.L_x_60) ;  /* 0xfffffffc00fc7947 */ /* 0x000fc0000383ffff */
[----:B------:R-:W-:-:S00]  /*3500*/  NOP ;  /* 0x0000000000007918 */ /* 0x000fc00000000000 */
[----:B------:R-:W-:-:S00]  /*3510*/  NOP ;  /* 0x0000000000007918 */ /* 0x000fc00000000000 */
[----:B------:R-:W-:-:S00]  /*3520*/  NOP ;  /* 0x0000000000007918 */ /* 0x000fc00000000000 */
[----:B------:R-:W-:-:S00]  /*3530*/  NOP ;  /* 0x0000000000007918 */ /* 0x000fc00000000000 */
[----:B------:R-:W-:-:S00]  /*3540*/  NOP ;  /* 0x0000000000007918 */ /* 0x000fc00000000000 */
[----:B------:R-:W-:-:S00]  /*3550*/  NOP ;  /* 0x0000000000007918 */ /* 0x000fc00000000000 */
[----:B------:R-:W-:-:S00]  /*3560*/  NOP ;  /* 0x0000000000007918 */ /* 0x000fc00000000000 */
[----:B------:R-:W-:-:S00]  /*3570*/  NOP ;  /* 0x0000000000007918 */ /* 0x000fc00000000000 */
.L_x_62:


//--------------------- .nv.shared.reserved.0     --------------------------
	.section	.nv.shared.reserved.0,"aw",@nobits
	.weak		__nv_reservedSMEM_offset_0_alias
	.size		__nv_reservedSMEM_offset_0_alias, 0, 64
	.other		__nv_reservedSMEM_offset_0_alias,@"STO_CUDA_RESERVED_SHARED STV_DEFAULT"
__nv_reservedSMEM_offset_0_alias:
	.zero		0
	.zero		64


//--------------------- .nv.global                --------------------------
	.section	.nv.global,"aw",@nobits
	.align	4
.nv.global:
	.type		exitFlag,@object
	.size		exitFlag,(.L_0 - exitFlag)
exitFlag:
	.zero		4
.L_0:


//--------------------- .nv.constant0.reduce      --------------------------
	.section	.nv.constant0.reduce,"a",@progbits
	.sectionflags	@""
	.align	4
.nv.constant0.reduce:
	.zero		928


//--------------------- SYMBOLS --------------------------

	.type		.nv.reservedSmem.offset0,@object
	.size		.nv.reservedSmem.offset0,0x4
